def attn_fwd(
    Q,
    K,
    V,
    Out,
    Lse,
    sm_scale,
    stride_qz,
    stride_qh,
    stride_qm,
    stride_qk,
    stride_kz,
    stride_kh,
    stride_kn,
    stride_kk,
    stride_vz,
    stride_vh,
    stride_vn,
    stride_vk,
    stride_oz,
    stride_oh,
    stride_om,
    stride_ok,
    seqlen_q,
    seqlen_k,
    BLOCK_M: tl.constexpr,
    BLOCK_N: tl.constexpr,
    HEAD_DIM: tl.constexpr,
    CAUSAL: tl.constexpr,
):
    start_m = tl.program_id(0)
    off_hz = tl.program_id(1)
    q_off = off_hz * stride_qh
    k_off = off_hz * stride_kh
    v_off = off_hz * stride_vh
    offs_m = start_m * BLOCK_M + tl.arange(0, BLOCK_M)
    offs_d = tl.arange(0, HEAD_DIM)
    offs_n = tl.arange(0, BLOCK_N)
    q_ptrs = Q + q_off + offs_m[:, None] * stride_qm + offs_d[None, :] * stride_qk
    k_ptrs = K + k_off + offs_d[:, None] * stride_kk + offs_n[None, :] * stride_kn
    v_ptrs = V + v_off + offs_n[:, None] * stride_vn + offs_d[None, :] * stride_vk
    m_i = tl.full([BLOCK_M], float("-inf"), dtype=tl.float32)
    l_i = tl.zeros([BLOCK_M], dtype=tl.float32) + 1.0
    acc = tl.zeros([BLOCK_M, HEAD_DIM], dtype=tl.float32)
    q = tl.load(q_ptrs)
    acc, l_i, m_i = _attn_fwd_inner(
        acc,
        l_i,
        m_i,
        q,
        k_ptrs,
        v_ptrs,
        sm_scale,
        stride_kn,
        stride_vn,
        start_m,
        seqlen_k,
        BLOCK_M,
        BLOCK_N,
        HEAD_DIM,
        CAUSAL,
    )
    acc = acc / l_i[:, None]
    lse = m_i + tl.math.log2(l_i) / 1.4426950408889634
    o_ptrs = (
        Out
        + off_hz * stride_oh
        + offs_m[:, None] * stride_om
        + offs_d[None, :] * stride_ok
    )
    tl.store(o_ptrs, acc.to(Out.dtype.element_ty))
    tl.store(Lse + off_hz * seqlen_q + offs_m, lse)

# config = {"BLOCK_M": 256, "BLOCK_N": 32, "HEAD_DIM": 64, "arch": "sm_90", "causal": true, "dtype": "fp16", "num_stages": 4, "num_warps": 16}
# arch = sm_90


// ===== COMPILED SASS (sm_90a) =====

	.target	sm_90a

	.elftype	@"ET_EXEC"


//--------------------- .note.nv.tkinfo           --------------------------
	.section	.note.nv.tkinfo,"",@"SHT_NOTE"
	.sectionflags	@"SHF_NOTE_NV_TKINFO"
	.tkinfo
        /*0018*/ 	.word	0x00000002
        /*0030*/ 	.string	""
        /*0030*/ 	.string	"ptxas"
        /*0030*/ 	.string	"Cuda compilation tools, release 13.0, V13.0.88"
        /*0030*/ 	.string	"Build cuda_13.0.r13.0/compiler.36424714_0"
        /*0030*/ 	.string	"-v  -suppress-debug-info  -lineinfo  -arch sm_90a "



//--------------------- .note.nv.cuinfo           --------------------------
	.section	.note.nv.cuinfo,"",@"SHT_NOTE"
	.sectionflags	@"SHF_NOTE_NV_CUINFO"
        /*0018*/ 	.short	0x0002
        /*001a*/ 	.short	0x005a
        /*001c*/ 	.short	0x0082
	.zero		2


//--------------------- .nv.info                  --------------------------
	.section	.nv.info,"",@"SHT_CUDA_INFO"
	.align	4


	//----- nvinfo : EIATTR_REGCOUNT
	.align		4
        /*0000*/ 	.byte	0x04, 0x2f
        /*0002*/ 	.short	(.L_2 - .L_1)
	.align		4
.L_1:
        /*0004*/ 	.word	index@(attn_fwd)
        /*0008*/ 	.word	0x00000065


	//----- nvinfo : EIATTR_FRAME_SIZE
	.align		4
.L_2:
        /*000c*/ 	.byte	0x04, 0x11
        /*000e*/ 	.short	(.L_4 - .L_3)
	.align		4
.L_3:
        /*0010*/ 	.word	index@(attn_fwd)
        /*0014*/ 	.word	0x00000000


	//----- nvinfo : EIATTR_MIN_STACK_SIZE
	.align		4
.L_4:
        /*0018*/ 	.byte	0x04, 0x12
        /*001a*/ 	.short	(.L_6 - .L_5)
	.align		4
.L_5:
        /*001c*/ 	.word	index@(attn_fwd)
        /*0020*/ 	.word	0x00000000
.L_6:


//--------------------- .nv.compat                --------------------------
	.section	.nv.compat,"",@"SHT_CUDA_COMPAT_INFO"
	.align	4
        /*0000*/ 	.byte	0x02, 0x09, 0x01, 0x00, 0x02, 0x02, 0x04, 0x00, 0x02, 0x05, 0x05, 0x00, 0x03, 0x07, 0x01, 0x01
        /*0010*/ 	.byte	0x02, 0x03, 0x00, 0x00, 0x02, 0x06, 0x01, 0x00, 0x04, 0x0b, 0x08, 0x00, 0x00, 0x00, 0x00, 0x00
        /*0020*/ 	.byte	0x00, 0x00, 0x00, 0x00


//--------------------- .nv.info.attn_fwd         --------------------------
	.section	.nv.info.attn_fwd,"",@"SHT_CUDA_INFO"
	.sectionflags	@""
	.align	4


	//----- nvinfo : EIATTR_CUDA_API_VERSION
	.align		4
        /*0000*/ 	.byte	0x04, 0x37
        /*0002*/ 	.short	(.L_8 - .L_7)
.L_7:
        /*0004*/ 	.word	0x00000082


	//----- nvinfo : EIATTR_KPARAM_INFO
	.align		4
.L_8:
        /*0008*/ 	.byte	0x04, 0x17
        /*000a*/ 	.short	(.L_10 - .L_9)
.L_9:
        /*000c*/ 	.word	0x00000000
        /*0010*/ 	.short	0x0019
        /*0012*/ 	.short	0x0080
        /*0014*/ 	.byte	0x00, 0xf4, 0x21, 0x00


	//----- nvinfo : EIATTR_KPARAM_INFO
	.align		4
.L_10:
        /*0018*/ 	.byte	0x04, 0x17
        /*001a*/ 	.short	(.L_12 - .L_11)
.L_11:
        /*001c*/ 	.word	0x00000000
        /*0020*/ 	.short	0x0018
        /*0022*/ 	.short	0x0078
        /*0024*/ 	.byte	0x00, 0xf4, 0x21, 0x00


	//----- nvinfo : EIATTR_KPARAM_INFO
	.align		4
.L_12:
        /*0028*/ 	.byte	0x04, 0x17
        /*002a*/ 	.short	(.L_14 - .L_13)
.L_13:
        /*002c*/ 	.word	0x00000000
        /*0030*/ 	.short	0x0017
        /*0032*/ 	.short	0x0070
        /*0034*/ 	.byte	0x00, 0xf0, 0x11, 0x00


	//----- nvinfo : EIATTR_KPARAM_INFO
	.align		4
.L_14:
        /*0038*/ 	.byte	0x04, 0x17
        /*003a*/ 	.short	(.L_16 - .L_15)
.L_15:
        /*003c*/ 	.word	0x00000000
        /*0040*/ 	.short	0x0016
        /*0042*/ 	.short	0x006c
        /*0044*/ 	.byte	0x00, 0xf0, 0x11, 0x00


	//----- nvinfo : EIATTR_KPARAM_INFO
	.align		4
.L_16:
        /*0048*/ 	.byte	0x04, 0x17
        /*004a*/ 	.short	(.L_18 - .L_17)
.L_17:
        /*004c*/ 	.word	0x00000000
        /*0050*/ 	.short	0x0015
        /*0052*/ 	.short	0x0068
        /*0054*/ 	.byte	0x00, 0xf0, 0x11, 0x00


	//----- nvinfo : EIATTR_KPARAM_INFO
	.align		4
.L_18:
        /*0058*/ 	.byte	0x04, 0x17
        /*005a*/ 	.short	(.L_20 - .L_19)
.L_19:
        /*005c*/ 	.word	0x00000000
        /*0060*/ 	.short	0x0014
        /*0062*/ 	.short	0x0064
        /*0064*/ 	.byte	0x00, 0xf0, 0x11, 0x00


	//----- nvinfo : EIATTR_KPARAM_INFO
	.align		4
.L_20:
        /*0068*/ 	.byte	0x04, 0x17
        /*006a*/ 	.short	(.L_22 - .L_21)
.L_21:
        /*006c*/ 	.word	0x00000000
        /*0070*/ 	.short	0x0013
        /*0072*/ 	.short	0x0060
        /*0074*/ 	.byte	0x00, 0xf0, 0x11, 0x00


	//----- nvinfo : EIATTR_KPARAM_INFO
	.align		4
.L_22:
        /*0078*/ 	.byte	0x04, 0x17
        /*007a*/ 	.short	(.L_24 - .L_23)
.L_23:
        /*007c*/ 	.word	0x00000000
        /*0080*/ 	.short	0x0012
        /*0082*/ 	.short	0x005c
        /*0084*/ 	.byte	0x00, 0xf0, 0x11, 0x00


	//----- nvinfo : EIATTR_KPARAM_INFO
	.align		4
.L_24:
        /*0088*/ 	.byte	0x04, 0x17
        /*008a*/ 	.short	(.L_26 - .L_25)
.L_25:
        /*008c*/ 	.word	0x00000000
        /*0090*/ 	.short	0x0011
        /*0092*/ 	.short	0x0058
        /*0094*/ 	.byte	0x00, 0xf0, 0x11, 0x00


	//----- nvinfo : EIATTR_KPARAM_INFO
	.align		4
.L_26:
        /*0098*/ 	.byte	0x04, 0x17
        /*009a*/ 	.short	(.L_28 - .L_27)
.L_27:
        /*009c*/ 	.word	0x00000000
        /*00a0*/ 	.short	0x0010
        /*00a2*/ 	.short	0x0054
        /*00a4*/ 	.byte	0x00, 0xf0, 0x11, 0x00


	//----- nvinfo : EIATTR_KPARAM_INFO
	.align		4
.L_28:
        /*00a8*/ 	.byte	0x04, 0x17
        /*00aa*/ 	.short	(.L_30 - .L_29)
.L_29:
        /*00ac*/ 	.word	0x00000000
        /*00b0*/ 	.short	0x000f
        /*00b2*/ 	.short	0x0050
        /*00b4*/ 	.byte	0x00, 0xf0, 0x11, 0x00


	//----- nvinfo : EIATTR_KPARAM_INFO
	.align		4
.L_30:
        /*00b8*/ 	.byte	0x04, 0x17
        /*00ba*/ 	.short	(.L_32 - .L_31)
.L_31:
        /*00bc*/ 	.word	0x00000000
        /*00c0*/ 	.short	0x000e
        /*00c2*/ 	.short	0x004c
        /*00c4*/ 	.byte	0x00, 0xf0, 0x11, 0x00


	//----- nvinfo : EIATTR_KPARAM_INFO
	.align		4
.L_32:
        /*00c8*/ 	.byte	0x04, 0x17
        /*00ca*/ 	.short	(.L_34 - .L_33)
.L_33:
        /*00cc*/ 	.word	0x00000000
        /*00d0*/ 	.short	0x000d
        /*00d2*/ 	.short	0x0048
        /*00d4*/ 	.byte	0x00, 0xf0, 0x11, 0x00


	//----- nvinfo : EIATTR_KPARAM_INFO
	.align		4
.L_34:
        /*00d8*/ 	.byte	0x04, 0x17
        /*00da*/ 	.short	(.L_36 - .L_35)
.L_35:
        /*00dc*/ 	.word	0x00000000
        /*00e0*/ 	.short	0x000c
        /*00e2*/ 	.short	0x0044
        /*00e4*/ 	.byte	0x00, 0xf0, 0x11, 0x00


	//----- nvinfo : EIATTR_KPARAM_INFO
	.align		4
.L_36:
        /*00e8*/ 	.byte	0x04, 0x17
        /*00ea*/ 	.short	(.L_38 - .L_37)
.L_37:
        /*00ec*/ 	.word	0x00000000
        /*00f0*/ 	.short	0x000b
        /*00f2*/ 	.short	0x0040
        /*00f4*/ 	.byte	0x00, 0xf0, 0x11, 0x00


	//----- nvinfo : EIATTR_KPARAM_INFO
	.align		4
.L_38:
        /*00f8*/ 	.byte	0x04, 0x17
        /*00fa*/ 	.short	(.L_40 - .L_39)
.L_39:
        /*00fc*/ 	.word	0x00000000
        /*0100*/ 	.short	0x000a
        /*0102*/ 	.short	0x003c
        /*0104*/ 	.byte	0x00, 0xf0, 0x11, 0x00


	//----- nvinfo : EIATTR_KPARAM_INFO
	.align		4
.L_40:
        /*0108*/ 	.byte	0x04, 0x17
        /*010a*/ 	.short	(.L_42 - .L_41)
.L_41:
        /*010c*/ 	.word	0x00000000
        /*0110*/ 	.short	0x0009
        /*0112*/ 	.short	0x0038
        /*0114*/ 	.byte	0x00, 0xf0, 0x11, 0x00


	//----- nvinfo : EIATTR_KPARAM_INFO
	.align		4
.L_42:
        /*0118*/ 	.byte	0x04, 0x17
        /*011a*/ 	.short	(.L_44 - .L_43)
.L_43:
        /*011c*/ 	.word	0x00000000
        /*0120*/ 	.short	0x0008
        /*0122*/ 	.short	0x0034
        /*0124*/ 	.byte	0x00, 0xf0, 0x11, 0x00


	//----- nvinfo : EIATTR_KPARAM_INFO
	.align		4
.L_44:
        /*0128*/ 	.byte	0x04, 0x17
        /*012a*/ 	.short	(.L_46 - .L_45)
.L_45:
        /*012c*/ 	.word	0x00000000
        /*0130*/ 	.short	0x0007
        /*0132*/ 	.short	0x0030
        /*0134*/ 	.byte	0x00, 0xf0, 0x11, 0x00


	//----- nvinfo : EIATTR_KPARAM_INFO
	.align		4
.L_46:
        /*0138*/ 	.byte	0x04, 0x17
        /*013a*/ 	.short	(.L_48 - .L_47)
.L_47:
        /*013c*/ 	.word	0x00000000
        /*0140*/ 	.short	0x0006
        /*0142*/ 	.short	0x002c
        /*0144*/ 	.byte	0x00, 0xf0, 0x11, 0x00


	//----- nvinfo : EIATTR_KPARAM_INFO
	.align		4
.L_48:
        /*0148*/ 	.byte	0x04, 0x17
        /*014a*/ 	.short	(.L_50 - .L_49)
.L_49:
        /*014c*/ 	.word	0x00000000
        /*0150*/ 	.short	0x0005
        /*0152*/ 	.short	0x0028
        /*0154*/ 	.byte	0x00, 0xf0, 0x11, 0x00


	//----- nvinfo : EIATTR_KPARAM_INFO
	.align		4
.L_50:
        /*0158*/ 	.byte	0x04, 0x17
        /*015a*/ 	.short	(.L_52 - .L_51)
.L_51:
        /*015c*/ 	.word	0x00000000
        /*0160*/ 	.short	0x0004
        /*0162*/ 	.short	0x0020
        /*0164*/ 	.byte	0x00, 0xf4, 0x21, 0x00


	//----- nvinfo : EIATTR_KPARAM_INFO
	.align		4
.L_52:
        /*0168*/ 	.byte	0x04, 0x17
        /*016a*/ 	.short	(.L_54 - .L_53)
.L_53:
        /*016c*/ 	.word	0x00000000
        /*0170*/ 	.short	0x0003
        /*0172*/ 	.short	0x0018
        /*0174*/ 	.byte	0x00, 0xf4, 0x21, 0x00


	//----- nvinfo : EIATTR_KPARAM_INFO
	.align		4
.L_54:
        /*0178*/ 	.byte	0x04, 0x17
        /*017a*/ 	.short	(.L_56 - .L_55)
.L_55:
        /*017c*/ 	.word	0x00000000
        /*0180*/ 	.short	0x0002
        /*0182*/ 	.short	0x0010
        /*0184*/ 	.byte	0x00, 0xf4, 0x21, 0x00


	//----- nvinfo : EIATTR_KPARAM_INFO
	.align		4
.L_56:
        /*0188*/ 	.byte	0x04, 0x17
        /*018a*/ 	.short	(.L_58 - .L_57)
.L_57:
        /*018c*/ 	.word	0x00000000
        /*0190*/ 	.short	0x0001
        /*0192*/ 	.short	0x0008
        /*0194*/ 	.byte	0x00, 0xf4, 0x21, 0x00


	//----- nvinfo : EIATTR_KPARAM_INFO
	.align		4
.L_58:
        /*0198*/ 	.byte	0x04, 0x17
        /*019a*/ 	.short	(.L_60 - .L_59)
.L_59:
        /*019c*/ 	.word	0x00000000
        /*01a0*/ 	.short	0x0000
        /*01a2*/ 	.short	0x0000
        /*01a4*/ 	.byte	0x00, 0xf4, 0x21, 0x00


	//----- nvinfo : EIATTR_SPARSE_MMA_MASK
	.align		4
.L_60:
        /*01a8*/ 	.byte	0x03, 0x50
        /*01aa*/ 	.short	0x0000


	//----- nvinfo : EIATTR_MAXREG_COUNT
	.align		4
        /*01ac*/ 	.byte	0x03, 0x1b
        /*01ae*/ 	.short	0x0080


	//----- nvinfo : EIATTR_NUM_BARRIERS
	.align		4
        /*01b0*/ 	.byte	0x02, 0x4c
        /*01b2*/ 	.byte	0x01
	.zero		1


	//----- nvinfo : EIATTR_MERCURY_ISA_VERSION
	.align		4
        /*01b4*/ 	.byte	0x03, 0x5f
        /*01b6*/ 	.short	0x0101


	//----- nvinfo : EIATTR_COOP_GROUP_MASK_REGIDS
	.align		4
        /*01b8*/ 	.byte	0x04, 0x29
        /*01ba*/ 	.short	(.L_62 - .L_61)


	//   ....[0]....
.L_61:
        /*01bc*/ 	.word	0xffffffff


	//   ....[1]....
        /*01c0*/ 	.word	0xffffffff


	//   ....[2]....
        /*01c4*/ 	.word	0xffffffff


	//   ....[3]....
        /*01c8*/ 	.word	0xffffffff


	//   ....[4]....
        /*01cc*/ 	.word	0xffffffff


	//   ....[5]....
        /*01d0*/ 	.word	0xffffffff


	//   ....[6]....
        /*01d4*/ 	.word	0xffffffff


	//   ....[7]....
        /*01d8*/ 	.word	0xffffffff


	//----- nvinfo : EIATTR_COOP_GROUP_INSTR_OFFSETS
	.align		4
.L_62:
        /*01dc*/ 	.byte	0x04, 0x28
        /*01de*/ 	.short	(.L_64 - .L_63)


	//   ....[0]....
.L_63:
        /*01e0*/ 	.word	0x00001ac0


	//   ....[1]....
        /*01e4*/ 	.word	0x00001c90


	//   ....[2]....
        /*01e8*/ 	.word	0x00001ca0


	//   ....[3]....
        /*01ec*/ 	.word	0x00001cd0


	//   ....[4]....
        /*01f0*/ 	.word	0x00002470


	//   ....[5]....
        /*01f4*/ 	.word	0x00002480


	//   ....[6]....
        /*01f8*/ 	.word	0x000024e0


	//   ....[7]....
        /*01fc*/ 	.word	0x000024f0


	//----- nvinfo : EIATTR_EXIT_INSTR_OFFSETS
	.align		4
.L_64:
        /*0200*/ 	.byte	0x04, 0x1c
        /*0202*/ 	.short	(.L_66 - .L_65)


	//   ....[0]....
.L_65:
        /*0204*/ 	.word	0x00003fa0


	//   ....[1]....
        /*0208*/ 	.word	0x00003fd0


	//----- nvinfo : EIATTR_REQNTID
	.align		4
.L_66:
        /*020c*/ 	.byte	0x04, 0x10
        /*020e*/ 	.short	(.L_68 - .L_67)
.L_67:
        /*0210*/ 	.word	0x00000200
        /*0214*/ 	.word	0x00000001
        /*0218*/ 	.word	0x00000001


	//----- nvinfo : EIATTR_CBANK_PARAM_SIZE
	.align		4
.L_68:
        /*021c*/ 	.byte	0x03, 0x19
        /*021e*/ 	.short	0x0088


	//----- nvinfo : EIATTR_PARAM_CBANK
	.align		4
        /*0220*/ 	.byte	0x04, 0x0a
        /*0222*/ 	.short	(.L_70 - .L_69)
	.align		4
.L_69:
        /*0224*/ 	.word	index@(.nv.constant0.attn_fwd)
        /*0228*/ 	.short	0x0210
        /*022a*/ 	.short	0x0088


	//----- nvinfo : EIATTR_SW_WAR
	.align		4
.L_70:
        /*022c*/ 	.byte	0x04, 0x36
        /*022e*/ 	.short	(.L_72 - .L_71)
.L_71:
        /*0230*/ 	.word	0x00000008
.L_72:


//--------------------- .nv.callgraph             --------------------------
	.section	.nv.callgraph,"",@"SHT_CUDA_CALLGRAPH"
	.align	4
	.sectionentsize	8
	.align		4
        /*0000*/ 	.word	0x00000000
	.align		4
        /*0004*/ 	.word	0xffffffff
	.align		4
        /*0008*/ 	.word	0x00000000
	.align		4
        /*000c*/ 	.word	0xfffffffe
	.align		4
        /*0010*/ 	.word	0x00000000
	.align		4
        /*0014*/ 	.word	0xfffffffd
	.align		4
        /*0018*/ 	.word	0x00000000
	.align		4
        /*001c*/ 	.word	0xfffffffc


//--------------------- .nv.constant4             --------------------------
	.section	.nv.constant4,"a",@progbits
	.align	8
	.align		8
.nv.constant4:
        /*0000*/ 	.dword	_$_str


//--------------------- .text.attn_fwd            --------------------------
	.section	.text.attn_fwd,"ax",@progbits
	.align	128
        .global         attn_fwd
        .type           attn_fwd,@function
        .size           attn_fwd,(.L_x_3 - attn_fwd)
        .other          attn_fwd,@"STO_CUDA_ENTRY STV_DEFAULT"
attn_fwd:
.text.attn_fwd:
[----:B------:R-:W-:Y:S01]  /*0000*/  LDC R1, c[0x0][0x28] ;  /* 0x00000a00ff017b82 */ /* 0x000fe20000000800 */
[----:B------:R-:W0:Y:S07]  /*0010*/  S2R R0, SR_CTAID.X ;  /* 0x0000000000007919 */ /* 0x000e2e0000002500 */
[----:B------:R-:W1:Y:S01]  /*0020*/  S2UR UR16, SR_CTAID.Y ;  /* 0x00000000001079c3 */ /* 0x000e620000002600 */
[----:B------:R-:W-:Y:S01]  /*0030*/  ULDC.64 UR4, c[0x0][0x240] ;  /* 0x0000900000047ab9 */ /* 0x000fe20000000a00 */
[----:B------:R-:W-:Y:S01]  /*0040*/  ULDC.64 UR28, c[0x0][0x208] ;  /* 0x00008200001c7ab9 */ /* 0x000fe20000000a00 */
[----:B------:R-:W0:Y:S05]  /*0050*/  S2R R5, SR_TID.X ;  /* 0x0000000000057919 */ /* 0x000e2a0000002100 */
[----:B------:R-:W2:Y:S08]  /*0060*/  LDC R11, c[0x0][0x248] ;  /* 0x00009200ff0b7b82 */ /* 0x000eb00000000800 */
[----:B------:R-:W3:Y:S01]  /*0070*/  LDC.64 R12, c[0x0][0x210] ;  /* 0x00008400ff0c7b82 */ /* 0x000ee20000000a00 */
[----:B-1----:R-:W-:-:S04]  /*0080*/  UIMAD UR4, UR16, UR4, URZ ;  /* 0x00000004100472a4 */ /* 0x002fc8000f8e023f */
[----:B------:R-:W-:Y:S01]  /*0090*/  USHF.L.U32 UR6, UR4, 0x1, URZ ;  /* 0x0000000104067899 */ /* 0x000fe2000800063f */
[----:B0-----:R-:W-:Y:S02]  /*00a0*/  PRMT R2, R5, 0x6540, R0 ;  /* 0x0000654005027816 */ /* 0x001fe40000000000 */
[----:B------:R-:W-:-:S03]  /*00b0*/  SHF.R.U32.HI R74, RZ, 0x8, R5 ;  /* 0x00000008ff4a7819 */ /* 0x000fc60000011605 */
[----:B------:R-:W-:Y:S01]  /*00c0*/  IMAD R3, R2, UR5, RZ ;  /* 0x0000000502037c24 */ /* 0x000fe2000f8e02ff */
[----:B------:R-:W-:Y:S01]  /*00d0*/  SGXT.U32 R74, R74, 0x1 ;  /* 0x000000014a4a781a */ /* 0x000fe20000000000 */
[----:B------:R-:W-:Y:S02]  /*00e0*/  UIMAD.WIDE UR4, UR4, 0x2, URZ ;  /* 0x00000002040478a5 */ /* 0x000fe4000f8e023f */
[C---:B------:R-:W-:Y:S02]  /*00f0*/  IMAD.SHL.U32 R7, R3.reuse, 0x2, RZ ;  /* 0x0000000203077824 */ /* 0x040fe400078e00ff */
[----:B--2---:R-:W-:Y:S02]  /*0100*/  IMAD R8, R74, R11, RZ ;  /* 0x0000000b4a087224 */ /* 0x004fe400078e02ff */
[----:B------:R-:W-:Y:S01]  /*0110*/  IMAD.HI R4, R3, 0x2, RZ ;  /* 0x0000000203047827 */ /* 0x000fe200078e02ff */
[----:B---3--:R-:W-:-:S03]  /*0120*/  IADD3 R6, P0, P1, R7, UR6, R12 ;  /* 0x0000000607067c10 */ /* 0x008fc6000f91e00c */
[C---:B------:R-:W-:Y:S01]  /*0130*/  IMAD R10, R11.reuse, 0x2, R8 ;  /* 0x000000020b0a7824 */ /* 0x040fe200078e0208 */
[----:B------:R-:W-:Y:S02]  /*0140*/  IADD3.X R3, R4, UR5, R13, P0, P1 ;  /* 0x0000000504037c10 */ /* 0x000fe400087e240d */
[-C--:B------:R-:W-:Y:S01]  /*0150*/  LEA R12, P0, R8, R6.reuse, 0x1 ;  /* 0x00000006080c7211 */ /* 0x080fe200078008ff */
[C---:B------:R-:W-:Y:S01]  /*0160*/  IMAD R18, R11.reuse, 0x2, R10 ;  /* 0x000000020b127824 */ /* 0x040fe200078e020a */
[-C--:B------:R-:W-:Y:S02]  /*0170*/  LEA R14, P1, R10, R6.reuse, 0x1 ;  /* 0x000000060a0e7211 */ /* 0x080fe400078208ff */
[-C--:B------:R-:W-:Y:S01]  /*0180*/  LEA.HI.X.SX32 R13, R8, R3.reuse, 0x1, P0 ;  /* 0x00000003080d7211 */ /* 0x080fe200000f0eff */
[C---:B------:R-:W-:Y:S01]  /*0190*/  IMAD R8, R11.reuse, 0x2, R18 ;  /* 0x000000020b087824 */ /* 0x040fe200078e0212 */
[-C--:B------:R-:W-:Y:S02]  /*01a0*/  LEA.HI.X.SX32 R15, R10, R3.reuse, 0x1, P1 ;  /* 0x000000030a0f7211 */ /* 0x080fe400008f0eff */
[CC--:B------:R-:W-:Y:S01]  /*01b0*/  LEA R16, P0, R18.reuse, R6.reuse, 0x1 ;  /* 0x0000000612107211 */ /* 0x0c0fe200078008ff */
[C---:B------:R-:W-:Y:S01]  /*01c0*/  IMAD R10, R11.reuse, 0x2, R8 ;  /* 0x000000020b0a7824 */ /* 0x040fe200078e0208 */
[----:B------:R0:W2:Y:S02]  /*01d0*/  LDG.E.U16 R4, desc[UR28][R12.64] ;  /* 0x0000001c0c047981 */ /* 0x0000a4000c1e1500 */
[-C--:B------:R-:W-:Y:S01]  /*01e0*/  LEA.HI.X.SX32 R17, R18, R3.reuse, 0x1, P0 ;  /* 0x0000000312117211 */ /* 0x080fe200000f0eff */
[C---:B------:R-:W-:Y:S01]  /*01f0*/  IMAD R24, R11.reuse, 0x2, R10 ;  /* 0x000000020b187824 */ /* 0x040fe200078e020a */
[-C--:B------:R-:W-:Y:S01]  /*0200*/  LEA R18, P0, R8, R6.reuse, 0x1 ;  /* 0x0000000608127211 */ /* 0x080fe200078008ff */
[----:B------:R1:W3:Y:S01]  /*0210*/  LDG.E.U16 R7, desc[UR28][R14.64] ;  /* 0x0000001c0e077981 */ /* 0x0002e2000c1e1500 */
[----:B------:R-:W-:Y:S01]  /*0220*/  LEA R20, P1, R10, R6, 0x1 ;  /* 0x000000060a147211 */ /* 0x000fe200078208ff */
[----:B------:R-:W-:Y:S01]  /*0230*/  IMAD R26, R11, 0x2, R24 ;  /* 0x000000020b1a7824 */ /* 0x000fe200078e0218 */
[----:B------:R-:W-:-:S02]  /*0240*/  LEA.HI.X.SX32 R19, R8, R3, 0x1, P0 ;  /* 0x0000000308137211 */ /* 0x000fc400000f0eff */
[-C--:B------:R-:W-:Y:S01]  /*0250*/  LEA R22, P0, R24, R6.reuse, 0x1 ;  /* 0x0000000618167211 */ /* 0x080fe200078008ff */
[----:B------:R4:W5:Y:S01]  /*0260*/  LDG.E.U16 R8, desc[UR28][R16.64] ;  /* 0x0000001c10087981 */ /* 0x000962000c1e1500 */
[-C--:B------:R-:W-:Y:S02]  /*0270*/  LEA.HI.X.SX32 R21, R10, R3.reuse, 0x1, P1 ;  /* 0x000000030a157211 */ /* 0x080fe400008f0eff */
[-C--:B------:R-:W-:Y:S01]  /*0280*/  LEA.HI.X.SX32 R23, R24, R3.reuse, 0x1, P0 ;  /* 0x0000000318177211 */ /* 0x080fe200000f0eff */
[C---:B------:R-:W-:Y:S01]  /*0290*/  IMAD R24, R11.reuse, 0x2, R26 ;  /* 0x000000020b187824 */ /* 0x040fe200078e021a */
[CC--:B0-----:R-:W-:Y:S01]  /*02a0*/  LEA R12, P0, R26.reuse, R6.reuse, 0x1 ;  /* 0x000000061a0c7211 */ /* 0x0c1fe200078008ff */
[----:B------:R0:W5:Y:S03]  /*02b0*/  LDG.E.U16 R9, desc[UR28][R18.64] ;  /* 0x0000001c12097981 */ /* 0x000166000c1e1500 */
[-C--:B------:R-:W-:Y:S01]  /*02c0*/  LEA.HI.X.SX32 R13, R26, R3.reuse, 0x1, P0 ;  /* 0x000000031a0d7211 */ /* 0x080fe200000f0eff */
[C---:B------:R-:W-:Y:S01]  /*02d0*/  IMAD R26, R11.reuse, 0x2, R24 ;  /* 0x000000020b1a7824 */ /* 0x040fe200078e0218 */
[CC--:B-1----:R-:W-:Y:S01]  /*02e0*/  LEA R14, P0, R24.reuse, R6.reuse, 0x1 ;  /* 0x00000006180e7211 */ /* 0x0c2fe200078008ff */
[----:B------:R1:W3:Y:S02]  /*02f0*/  LDG.E.U16 R10, desc[UR28][R20.64] ;  /* 0x0000001c140a7981 */ /* 0x0002e4000c1e1500 */
[C---:B------:R-:W-:Y:S01]  /*0300*/  IMAD R28, R11.reuse, 0x2, R26 ;  /* 0x000000020b1c7824 */ /* 0x040fe200078e021a */
[-C--:B------:R-:W-:Y:S01]  /*0310*/  LEA.HI.X.SX32 R15, R24, R3.reuse, 0x1, P0 ;  /* 0x00000003180f7211 */ /* 0x080fe200000f0eff */
[----:B------:R-:W5:Y:S01]  /*0320*/  LDG.E.U16 R27, desc[UR28][R22.64] ;  /* 0x0000001c161b7981 */ /* 0x000f62000c1e1500 */
[-C--:B----4-:R-:W-:Y:S01]  /*0330*/  LEA R16, P1, R26, R6.reuse, 0x1 ;  /* 0x000000061a107211 */ /* 0x090fe200078208ff */
[----:B------:R-:W-:Y:S01]  /*0340*/  IMAD R24, R11, 0x2, R28 ;  /* 0x000000020b187824 */ /* 0x000fe200078e021c */
[----:B0-----:R-:W-:Y:S01]  /*0350*/  LEA R18, P0, R28, R6, 0x1 ;  /* 0x000000061c127211 */ /* 0x001fe200078008ff */
[----:B------:R0:W4:Y:S01]  /*0360*/  LDG.E.U16 R29, desc[UR28][R12.64] ;  /* 0x0000001c0c1d7981 */ /* 0x000122000c1e1500 */
[----:B------:R-:W-:-:S02]  /*0370*/  LEA.HI.X.SX32 R17, R26, R3, 0x1, P1 ;  /* 0x000000031a117211 */ /* 0x000fc400008f0eff */
[-C--:B------:R-:W-:Y:S01]  /*0380*/  LEA.HI.X.SX32 R19, R28, R3.reuse, 0x1, P0 ;  /* 0x000000031c137211 */ /* 0x080fe200000f0eff */
[C---:B------:R-:W-:Y:S01]  /*0390*/  IMAD R26, R11.reuse, 0x2, R24 ;  /* 0x000000020b1a7824 */ /* 0x040fe200078e0218 */
[CC--:B-1----:R-:W-:Y:S01]  /*03a0*/  LEA R20, P0, R24.reuse, R6.reuse, 0x1 ;  /* 0x0000000618147211 */ /* 0x0c2fe200078008ff */
[----:B------:R1:W4:Y:S03]  /*03b0*/  LDG.E.U16 R31, desc[UR28][R14.64] ;  /* 0x0000001c0e1f7981 */ /* 0x000326000c1e1500 */
[-C--:B------:R-:W-:Y:S01]  /*03c0*/  LEA.HI.X.SX32 R21, R24, R3.reuse, 0x1, P0 ;  /* 0x0000000318157211 */ /* 0x080fe200000f0eff */
[C---:B------:R-:W-:Y:S01]  /*03d0*/  IMAD R24, R11.reuse, 0x2, R26 ;  /* 0x000000020b187824 */ /* 0x040fe200078e021a */
[-C--:B0-----:R-:W-:Y:S01]  /*03e0*/  LEA R12, P0, R26, R6.reuse, 0x1 ;  /* 0x000000061a0c7211 */ /* 0x081fe200078008ff */
[----:B------:R0:W5:Y:S02]  /*03f0*/  LDG.E.U16 R33, desc[UR28][R16.64] ;  /* 0x0000001c10217981 */ /* 0x000164000c1e1500 */
[----:B------:R-:W-:Y:S01]  /*0400*/  IMAD R28, R11, 0x2, R24 ;  /* 0x000000020b1c7824 */ /* 0x000fe200078e0218 */
[----:B------:R-:W-:Y:S01]  /*0410*/  LEA R22, P1, R24, R6, 0x1 ;  /* 0x0000000618167211 */ /* 0x000fe200078208ff */
[----:B------:R0:W4:Y:S01]  /*0420*/  LDG.E.U16 R35, desc[UR28][R18.64] ;  /* 0x0000001c12237981 */ /* 0x000122000c1e1500 */
[----:B------:R-:W-:-:S02]  /*0430*/  LEA.HI.X.SX32 R13, R26, R3, 0x1, P0 ;  /* 0x000000031a0d7211 */ /* 0x000fc400000f0eff */
[-C--:B------:R-:W-:Y:S01]  /*0440*/  LEA.HI.X.SX32 R23, R24, R3.reuse, 0x1, P1 ;  /* 0x0000000318177211 */ /* 0x080fe200008f0eff */
[C---:B------:R-:W-:Y:S01]  /*0450*/  IMAD R24, R11.reuse, 0x2, R28 ;  /* 0x000000020b187824 */ /* 0x040fe200078e021c */
[CC--:B-1----:R-:W-:Y:S01]  /*0460*/  LEA R14, P0, R28.reuse, R6.reuse, 0x1 ;  /* 0x000000061c0e7211 */ /* 0x0c2fe200078008ff */
[----:B------:R1:W4:Y:S02]  /*0470*/  LDG.E.U16 R36, desc[UR28][R20.64] ;  /* 0x0000001c14247981 */ /* 0x000324000c1e1500 */
[C---:B------:R-:W-:Y:S01]  /*0480*/  IMAD R26, R11.reuse, 0x2, R24 ;  /* 0x000000020b1a7824 */ /* 0x040fe200078e0218 */
[-C--:B------:R-:W-:Y:S01]  /*0490*/  LEA.HI.X.SX32 R15, R28, R3.reuse, 0x1, P0 ;  /* 0x000000031c0f7211 */ /* 0x080fe200000f0eff */
[----:B------:R1:W4:Y:S01]  /*04a0*/  LDG.E.U16 R37, desc[UR28][R12.64] ;  /* 0x0000001c0c257981 */ /* 0x000322000c1e1500 */
[CC--:B0-----:R-:W-:Y:S01]  /*04b0*/  LEA R16, P0, R24.reuse, R6.reuse, 0x1 ;  /* 0x0000000618107211 */ /* 0x0c1fe200078008ff */
[C---:B------:R-:W-:Y:S02]  /*04c0*/  IMAD R28, R11.reuse, 0x2, R26 ;  /* 0x000000020b1c7824 */ /* 0x040fe400078e021a */
[----:B------:R-:W4:Y:S01]  /*04d0*/  LDG.E.U16 R38, desc[UR28][R22.64] ;  /* 0x0000001c16267981 */ /* 0x000f22000c1e1500 */
[-C--:B------:R-:W-:Y:S01]  /*04e0*/  LEA.HI.X.SX32 R17, R24, R3.reuse, 0x1, P0 ;  /* 0x0000000318117211 */ /* 0x080fe200000f0eff */
[C---:B------:R-:W-:Y:S01]  /*04f0*/  IMAD R24, R11.reuse, 0x2, R28 ;  /* 0x000000020b187824 */ /* 0x040fe200078e021c */
[-C--:B------:R-:W-:Y:S01]  /*0500*/  LEA R18, P0, R26, R6.reuse, 0x1 ;  /* 0x000000061a127211 */ /* 0x080fe200078008ff */
[----:B------:R0:W4:Y:S01]  /*0510*/  LDG.E.U16 R39, desc[UR28][R14.64] ;  /* 0x0000001c0e277981 */ /* 0x000122000c1e1500 */
[-C--:B-1----:R-:W-:Y:S01]  /*0520*/  LEA R20, P1, R28, R6.reuse, 0x1 ;  /* 0x000000061c147211 */ /* 0x082fe200078208ff */
[C---:B------:R-:W-:Y:S01]  /*0530*/  IMAD R30, R11.reuse, 0x2, R24 ;  /* 0x000000020b1e7824 */ /* 0x040fe200078e0218 */
[-C--:B------:R-:W-:Y:S01]  /*0540*/  LEA.HI.X.SX32 R19, R26, R3.reuse, 0x1, P0 ;  /* 0x000000031a137211 */ /* 0x080fe200000f0eff */
[----:B------:R1:W4:Y:S01]  /*0550*/  LDG.E.U16 R40, desc[UR28][R16.64] ;  /* 0x0000001c10287981 */ /* 0x000322000c1e1500 */
[-C--:B------:R-:W-:Y:S01]  /*0560*/  LEA.HI.X.SX32 R21, R28, R3.reuse, 0x1, P1 ;  /* 0x000000031c157211 */ /* 0x080fe200008f0eff */
[C---:B------:R-:W-:Y:S01]  /*0570*/  IMAD R26, R11.reuse, 0x2, R30 ;  /* 0x000000020b1a7824 */ /* 0x040fe200078e021e */
[CC--:B------:R-:W-:Y:S01]  /*0580*/  LEA R12, P0, R24.reuse, R6.reuse, 0x1 ;  /* 0x00000006180c7211 */ /* 0x0c0fe200078008ff */
[----:B------:R-:W4:Y:S02]  /*0590*/  LDG.E.U16 R41, desc[UR28][R18.64] ;  /* 0x0000001c12297981 */ /* 0x000f24000c1e1500 */
[C---:B------:R-:W-:Y:S01]  /*05a0*/  IMAD R28, R11.reuse, 0x2, R26 ;  /* 0x000000020b1c7824 */ /* 0x040fe200078e021a */
[-C--:B------:R-:W-:Y:S01]  /*05b0*/  LEA.HI.X.SX32 R13, R24, R3.reuse, 0x1, P0 ;  /* 0x00000003180d7211 */ /* 0x080fe200000f0eff */
[----:B------:R1:W4:Y:S01]  /*05c0*/  LDG.E.U16 R42, desc[UR28][R20.64] ;  /* 0x0000001c142a7981 */ /* 0x000322000c1e1500 */
[-C--:B0-----:R-:W-:Y:S01]  /*05d0*/  LEA R14, P0, R30, R6.reuse, 0x1 ;  /* 0x000000061e0e7211 */ /* 0x081fe200078008ff */
[C---:B------:R-:W-:Y:S01]  /*05e0*/  IMAD R24, R11.reuse, 0x2, R28 ;  /* 0x000000020b187824 */ /* 0x040fe200078e021c */
[----:B------:R-:W-:Y:S01]  /*05f0*/  LEA R22, P1, R28, R6, 0x1 ;  /* 0x000000061c167211 */ /* 0x000fe200078208ff */
[----:B------:R0:W4:Y:S01]  /*0600*/  LDG.E.U16 R43, desc[UR28][R12.64] ;  /* 0x0000001c0c2b7981 */ /* 0x000122000c1e1500 */
[-C--:B------:R-:W-:Y:S01]  /*0610*/  LEA.HI.X.SX32 R15, R30, R3.reuse, 0x1, P0 ;  /* 0x000000031e0f7211 */ /* 0x080fe200000f0eff */
[----:B------:R-:W-:Y:S01]  /*0620*/  IMAD R32, R11, 0x2, R24 ;  /* 0x000000020b207824 */ /* 0x000fe200078e0218 */
[----:B------:R-:W-:-:S03]  /*0630*/  LEA.HI.X.SX32 R23, R28, R3, 0x1, P1 ;  /* 0x000000031c177211 */ /* 0x000fc600008f0eff */
[C---:B------:R-:W-:Y:S01]  /*0640*/  IMAD R28, R11.reuse, 0x2, R32 ;  /* 0x000000020b1c7824 */ /* 0x040fe200078e0220 */
[CC--:B-1----:R-:W-:Y:S01]  /*0650*/  LEA R16, P0, R24.reuse, R6.reuse, 0x1 ;  /* 0x0000000618107211 */ /* 0x0c2fe200078008ff */
[----:B------:R1:W4:Y:S02]  /*0660*/  LDG.E.U16 R44, desc[UR28][R14.64] ;  /* 0x0000001c0e2c7981 */ /* 0x000324000c1e1500 */
[C---:B------:R-:W-:Y:S01]  /*0670*/  IMAD R30, R11.reuse, 0x2, R28 ;  /* 0x000000020b1e7824 */ /* 0x040fe200078e021c */
[----:B------:R-:W-:Y:S01]  /*0680*/  LEA.HI.X.SX32 R17, R24, R3, 0x1, P0 ;  /* 0x0000000318117211 */ /* 0x000fe200000f0eff */
[----:B------:R1:W4:Y:S02]  /*0690*/  LDG.E.U16 R45, desc[UR28][R22.64] ;  /* 0x0000001c162d7981 */ /* 0x000324000c1e1500 */
[C---:B------:R-:W-:Y:S01]  /*06a0*/  IMAD R24, R11.reuse, 0x2, R30 ;  /* 0x000000020b187824 */ /* 0x040fe200078e021e */
[-C--:B------:R-:W-:Y:S01]  /*06b0*/  LEA R20, P1, R30, R6.reuse, 0x1 ;  /* 0x000000061e147211 */ /* 0x080fe200078208ff */
[----:B------:R1:W4:Y:S02]  /*06c0*/  LDG.E.U16 R46, desc[UR28][R16.64] ;  /* 0x0000001c102e7981 */ /* 0x000324000c1e1500 */
[----:B0-----:R-:W-:Y:S01]  /*06d0*/  IMAD R12, R11, 0x2, R24 ;  /* 0x000000020b0c7824 */ /* 0x001fe200078e0218 */
[----:B------:R-:W-:-:S02]  /*06e0*/  LEA R18, P0, R32, R6, 0x1 ;  /* 0x0000000620127211 */ /* 0x000fc400078008ff */
[-C--:B------:R-:W-:Y:S01]  /*06f0*/  LEA.HI.X.SX32 R21, R30, R3.reuse, 0x1, P1 ;  /* 0x000000031e157211 */ /* 0x080fe200008f0eff */
[C---:B------:R-:W-:Y:S01]  /*0700*/  IMAD R30, R11.reuse, 0x2, R12 ;  /* 0x000000020b1e7824 */ /* 0x040fe200078e020c */
[-C--:B------:R-:W-:Y:S02]  /*0710*/  LEA.HI.X.SX32 R19, R32, R3.reuse, 0x1, P0 ;  /* 0x0000000320137211 */ /* 0x080fe400000f0eff */
[CC--:B-1----:R-:W-:Y:S01]  /*0720*/  LEA R14, P0, R24.reuse, R6.reuse, 0x1 ;  /* 0x00000006180e7211 */ /* 0x0c2fe200078008ff */
[C---:B------:R-:W-:Y:S01]  /*0730*/  IMAD R32, R11.reuse, 0x2, R30 ;  /* 0x000000020b207824 */ /* 0x040fe200078e021e */
[----:B------:R-:W4:Y:S02]  /*0740*/  LDG.E.U16 R48, desc[UR28][R20.64] ;  /* 0x0000001c14307981 */ /* 0x000f24000c1e1500 */
[-C--:B------:R-:W-:Y:S01]  /*0750*/  LEA.HI.X.SX32 R15, R24, R3.reuse, 0x1, P0 ;  /* 0x00000003180f7211 */ /* 0x080fe200000f0eff */
[C---:B------:R-:W-:Y:S01]  /*0760*/  IMAD R34, R11.reuse, 0x2, R32 ;  /* 0x000000020b227824 */ /* 0x040fe200078e0220 */
[CC--:B------:R-:W-:Y:S01]  /*0770*/  LEA R22, P0, R12.reuse, R6.reuse, 0x1 ;  /* 0x000000060c167211 */ /* 0x0c0fe200078008ff */
[----:B------:R0:W4:Y:S03]  /*0780*/  LDG.E.U16 R47, desc[UR28][R18.64] ;  /* 0x0000001c122f7981 */ /* 0x000126000c1e1500 */
[----:B------:R-:W-:Y:S01]  /*0790*/  LEA.HI.X.SX32 R23, R12, R3, 0x1, P0 ;  /* 0x000000030c177211 */ /* 0x000fe200000f0eff */
[----:B------:R-:W-:Y:S01]  /*07a0*/  IMAD R16, R11, 0x2, R34 ;  /* 0x000000020b107824 */ /* 0x000fe200078e0222 */
[----:B------:R-:W-:-:S03]  /*07b0*/  LEA R24, P1, R32, R6, 0x1 ;  /* 0x0000000620187211 */ /* 0x000fc600078208ff */
[----:B------:R-:W4:Y:S01]  /*07c0*/  LDG.E.U16 R22, desc[UR28][R22.64] ;  /* 0x0000001c16167981 */ /* 0x000f22000c1e1500 */
[----:B0-----:R-:W-:-:S04]  /*07d0*/  LEA R18, P0, R34, R6, 0x1 ;  /* 0x0000000622127211 */ /* 0x001fc800078008ff */
[-C--:B------:R-:W-:Y:S02]  /*07e0*/  LEA.HI.X.SX32 R19, R34, R3.reuse, 0x1, P0 ;  /* 0x0000000322137211 */ /* 0x080fe400000f0eff */
[-C--:B------:R-:W-:Y:S02]  /*07f0*/  LEA R12, P0, R26, R6.reuse, 0x1 ;  /* 0x000000061a0c7211 */ /* 0x080fe400078008ff */
[-C--:B------:R-:W-:Y:S01]  /*0800*/  LEA.HI.X.SX32 R25, R32, R3.reuse, 0x1, P1 ;  /* 0x0000000320197211 */ /* 0x080fe200008f0eff */
[----:B------:R-:W-:Y:S01]  /*0810*/  IMAD R11, R11, 0x2, R16 ;  /* 0x000000020b0b7824 */ /* 0x000fe200078e0210 */
[----:B------:R0:W4:Y:S01]  /*0820*/  LDG.E.U16 R32, desc[UR28][R14.64] ;  /* 0x0000001c0e207981 */ /* 0x000122000c1e1500 */
[----:B------:R-:W-:Y:S02]  /*0830*/  LEA R20, P1, R16, R6, 0x1 ;  /* 0x0000000610147211 */ /* 0x000fe400078208ff */
[-C--:B------:R-:W-:Y:S01]  /*0840*/  LEA.HI.X.SX32 R13, R26, R3.reuse, 0x1, P0 ;  /* 0x000000031a0d7211 */ /* 0x080fe200000f0eff */
[----:B------:R1:W4:Y:S01]  /*0850*/  LDG.E.U16 R49, desc[UR28][R24.64] ;  /* 0x0000001c18317981 */ /* 0x000322000c1e1500 */
[----:B------:R-:W-:-:S03]  /*0860*/  LEA.HI.X.SX32 R21, R16, R3, 0x1, P1 ;  /* 0x0000000310157211 */ /* 0x000fc600008f0eff */
[----:B------:R1:W4:Y:S01]  /*0870*/  LDG.E.U16 R18, desc[UR28][R18.64] ;  /* 0x0000001c12127981 */ /* 0x000322000c1e1500 */
[-C--:B0-----:R-:W-:Y:S02]  /*0880*/  LEA R14, P0, R28, R6.reuse, 0x1 ;  /* 0x000000061c0e7211 */ /* 0x081fe400078008ff */
[-C--:B------:R-:W-:Y:S01]  /*0890*/  LEA R16, P1, R30, R6.reuse, 0x1 ;  /* 0x000000061e107211 */ /* 0x080fe200078208ff */
[----:B------:R-:W4:Y:S01]  /*08a0*/  LDG.E.U16 R20, desc[UR28][R20.64] ;  /* 0x0000001c14147981 */ /* 0x000f22000c1e1500 */
[-C--:B------:R-:W-:Y:S02]  /*08b0*/  LEA.HI.X.SX32 R15, R28, R3.reuse, 0x1, P0 ;  /* 0x000000031c0f7211 */ /* 0x080fe400000f0eff */
[C---:B-1----:R-:W-:Y:S01]  /*08c0*/  LEA R24, P0, R11.reuse, R6, 0x1 ;  /* 0x000000060b187211 */ /* 0x042fe200078008ff */
[----:B------:R-:W4:Y:S01]  /*08d0*/  LDG.E.U16 R12, desc[UR28][R12.64] ;  /* 0x0000001c0c0c7981 */ /* 0x000f22000c1e1500 */
[-C--:B------:R-:W-:Y:S02]  /*08e0*/  LEA.HI.X.SX32 R17, R30, R3.reuse, 0x1, P1 ;  /* 0x000000031e117211 */ /* 0x080fe400008f0eff */
[----:B------:R-:W-:Y:S01]  /*08f0*/  LEA.HI.X.SX32 R25, R11, R3, 0x1, P0 ;  /* 0x000000030b197211 */ /* 0x000fe200000f0eff */
[----:B------:R-:W4:Y:S04]  /*0900*/  LDG.E.U16 R14, desc[UR28][R14.64] ;  /* 0x0000001c0e0e7981 */ /* 0x000f28000c1e1500 */
[----:B------:R0:W4:Y:S04]  /*0910*/  LDG.E.U16 R17, desc[UR28][R16.64] ;  /* 0x0000001c10117981 */ /* 0x000128000c1e1500 */
[----:B------:R1:W4:Y:S01]  /*0920*/  LDG.E.U16 R11, desc[UR28][R24.64] ;  /* 0x0000001c180b7981 */ /* 0x000322000c1e1500 */
[----:B------:R-:W0:Y:S01]  /*0930*/  S2UR UR4, SR_CgaCtaId ;  /* 0x00000000000479c3 */ /* 0x000e220000008800 */
[----:B------:R-:W-:-:S02]  /*0940*/  LOP3.LUT R6, R5, 0x3f, RZ, 0xc0, !PT ;  /* 0x0000003f05067812 */ /* 0x000fc400078ec0ff */
[----:B------:R-:W-:Y:S01]  /*0950*/  LOP3.LUT R19, R5, 0xc0, RZ, 0xc0, !PT ;  /* 0x000000c005137812 */ /* 0x000fe200078ec0ff */
[----:B------:R-:W-:Y:S01]  /*0960*/  IMAD.SHL.U32 R75, R0, 0x100, RZ ;  /* 0x00000100004b7824 */ /* 0x000fe200078e00ff */
[----:B------:R-:W-:-:S03]  /*0970*/  SHF.R.S32.HI R3, RZ, 0x8, R5 ;  /* 0x00000008ff037819 */ /* 0x000fc60000011405 */
[----:B------:R-:W-:Y:S01]  /*0980*/  IMAD R26, R19, 0x40, R6 ;  /* 0x00000040131a7824 */ /* 0x000fe200078e0206 */
[----:B------:R-:W-:Y:S01]  /*0990*/  UMOV UR17, 0x400 ;  /* 0x0000040000117882 */ /* 0x000fe20000000000 */
[----:B------:R-:W-:Y:S01]  /*09a0*/  VIADD R88, R75, 0x100 ;  /* 0x000001004b587836 */ /* 0x000fe20000000000 */
[----:B------:R-:W-:Y:S01]  /*09b0*/  SGXT R3, R3, 0x1 ;  /* 0x000000010303781a */ /* 0x000fe20000000200 */
[----:B------:R-:W-:-:S03]  /*09c0*/  IMAD.SHL.U32 R26, R26, 0x2, RZ ;  /* 0x000000021a1a7824 */ /* 0x000fc600078e00ff */
[----:B------:R-:W-:Y:S02]  /*09d0*/  ISETP.GE.AND P0, PT, R88, 0x1, PT ;  /* 0x000000015800780c */ /* 0x000fe40003f06270 */
[----:B------:R-:W-:Y:S01]  /*09e0*/  LOP3.LUT R3, R26, 0x90, R3, 0x78, !PT ;  /* 0x000000901a037812 */ /* 0x000fe200078e7803 */
[----:B0-----:R-:W-:-:S03]  /*09f0*/  ULEA UR17, UR4, UR17, 0x18 ;  /* 0x0000001104117291 */ /* 0x001fc6000f8ec03f */
[C---:B------:R-:W-:Y:S02]  /*0a00*/  LOP3.LUT R16, R3.reuse, 0x20, RZ, 0x3c, !PT ;  /* 0x0000002003107812 */ /* 0x040fe400078e3cff */
[----:B------:R-:W-:Y:S01]  /*0a10*/  LOP3.LUT R13, R3, 0x40, RZ, 0x3c, !PT ;  /* 0x00000040030d7812 */ /* 0x000fe200078e3cff */
[----:B------:R-:W-:Y:S01]  /*0a20*/  IMAD.MOV.U32 R72, RZ, RZ, 0x3f800000 ;  /* 0x3f800000ff487424 */ /* 0x000fe200078e00ff */
[----:B-1----:R-:W-:Y:S01]  /*0a30*/  CS2R R24, SRZ ;  /* 0x0000000000187805 */ /* 0x002fe2000001ff00 */
[----:B------:R-:W-:Y:S01]  /*0a40*/  IMAD.MOV.U32 R81, RZ, RZ, 0x3f800000 ;  /* 0x3f800000ff517424 */ /* 0x000fe200078e00ff */
[----:B------:R-:W-:Y:S02]  /*0a50*/  CS2R R50, SRZ ;  /* 0x0000000000327805 */ /* 0x000fe4000001ff00 */
[----:B------:R-:W-:Y:S02]  /*0a60*/  CS2R R52, SRZ ;  /* 0x0000000000347805 */ /* 0x000fe4000001ff00 */
[----:B------:R-:W-:Y:S01]  /*0a70*/  CS2R R54, SRZ ;  /* 0x0000000000367805 */ /* 0x000fe2000001ff00 */
[----:B------:R-:W-:Y:S01]  /*0a80*/  IMAD.SHL.U32 R0, R5, 0x2, RZ ;  /* 0x0000000205007824 */ /* 0x000fe200078e00ff */
[----:B--2---:R0:W-:Y:S02]  /*0a90*/  STS.U16 [R3+UR17], R4 ;  /* 0x0000000403007988 */ /* 0x0041e40008000411 */
[----:B0-----:R-:W-:-:S02]  /*0aa0*/  LOP3.LUT R4, R3, 0x60, RZ, 0x3c, !PT ;  /* 0x0000006003047812 */ /* 0x001fc400078e3cff */
[----:B---3--:R-:W-:Y:S04]  /*0ab0*/  STS.U16 [R3+UR17+0x400], R10 ;  /* 0x0004000a03007988 */ /* 0x008fe80008000411 */
[----:B-----5:R-:W-:Y:S04]  /*0ac0*/  STS.U16 [R3+UR17+0x800], R33 ;  /* 0x0008002103007988 */ /* 0x020fe80008000411 */
[----:B----4-:R-:W-:Y:S04]  /*0ad0*/  STS.U16 [R3+UR17+0xc00], R38 ;  /* 0x000c002603007988 */ /* 0x010fe80008000411 */
[----:B------:R-:W-:Y:S04]  /*0ae0*/  STS.U16 [R3+UR17+0x1000], R42 ;  /* 0x0010002a03007988 */ /* 0x000fe80008000411 */
        /* <DEDUP_REMOVED lines=10> */
[----:B------:R0:W-:Y:S04]  /*0b90*/  STS.U16 [R16+UR17+0x1d00], R18 ;  /* 0x001d001210007988 */ /* 0x0001e80008000411 */
[----:B------:R-:W-:Y:S04]  /*0ba0*/  STS.U16 [R13+UR17+0x200], R8 ;  /* 0x000200080d007988 */ /* 0x000fe80008000411 */
[----:B------:R1:W-:Y:S04]  /*0bb0*/  STS.U16 [R13+UR17+0x600], R29 ;  /* 0x0006001d0d007988 */ /* 0x0003e80008000411 */
[----:B------:R-:W-:Y:S04]  /*0bc0*/  STS.U16 [R13+UR17+0xa00], R36 ;  /* 0x000a00240d007988 */ /* 0x000fe80008000411 */
[----:B------:R-:W-:Y:S04]  /*0bd0*/  STS.U16 [R13+UR17+0xe00], R40 ;  /* 0x000e00280d007988 */ /* 0x000fe80008000411 */
[----:B------:R-:W-:Y:S04]  /*0be0*/  STS.U16 [R13+UR17+0x1200], R44 ;  /* 0x0012002c0d007988 */ /* 0x000fe80008000411 */
[----:B------:R-:W-:Y:S04]  /*0bf0*/  STS.U16 [R13+UR17+0x1600], R47 ;  /* 0x0016002f0d007988 */ /* 0x000fe80008000411 */
[----:B------:R-:W-:Y:S04]  /*0c00*/  STS.U16 [R13+UR17+0x1a00], R22 ;  /* 0x001a00160d007988 */ /* 0x000fe80008000411 */
[----:B------:R-:W-:Y:S01]  /*0c10*/  STS.U16 [R13+UR17+0x1e00], R20 ;  /* 0x001e00140d007988 */ /* 0x000fe20008000411 */
[----:B0-----:R-:W-:-:S03]  /*0c20*/  IMAD.MOV.U32 R16, RZ, RZ, -0x800000 ;  /* 0xff800000ff107424 */ /* 0x001fc600078e00ff */
[----:B------:R-:W-:Y:S01]  /*0c30*/  STS.U16 [R4+UR17+0x300], R9 ;  /* 0x0003000904007988 */ /* 0x000fe20008000411 */
[----:B------:R-:W-:-:S03]  /*0c40*/  IMAD.MOV.U32 R3, RZ, RZ, -0x800000 ;  /* 0xff800000ff037424 */ /* 0x000fc600078e00ff */
[----:B------:R0:W-:Y:S01]  /*0c50*/  STS.U16 [R4+UR17+0x700], R31 ;  /* 0x0007001f04007988 */ /* 0x0001e20008000411 */
[----:B------:R-:W-:-:S03]  /*0c60*/  CS2R R26, SRZ ;  /* 0x00000000001a7805 */ /* 0x000fc6000001ff00 */
[----:B------:R2:W-:Y:S01]  /*0c70*/  STS.U16 [R4+UR17+0xb00], R37 ;  /* 0x000b002504007988 */ /* 0x0005e20008000411 */
[----:B-1----:R-:W-:-:S03]  /*0c80*/  CS2R R28, SRZ ;  /* 0x00000000001c7805 */ /* 0x002fc6000001ff00 */
[----:B------:R1:W-:Y:S01]  /*0c90*/  STS.U16 [R4+UR17+0xf00], R41 ;  /* 0x000f002904007988 */ /* 0x0003e20008000411 */
[----:B------:R-:W-:-:S03]  /*0ca0*/  CS2R R32, SRZ ;  /* 0x0000000000207805 */ /* 0x000fc6000001ff00 */
[----:B------:R-:W-:Y:S01]  /*0cb0*/  STS.U16 [R4+UR17+0x1300], R12 ;  /* 0x0013000c04007988 */ /* 0x000fe20008000411 */
[----:B0-----:R-:W-:-:S03]  /*0cc0*/  CS2R R30, SRZ ;  /* 0x00000000001e7805 */ /* 0x001fc6000001ff00 */
[----:B------:R-:W-:Y:S01]  /*0cd0*/  STS.U16 [R4+UR17+0x1700], R14 ;  /* 0x0017000e04007988 */ /* 0x000fe20008000411 */
[----:B------:R-:W-:-:S03]  /*0ce0*/  CS2R R34, SRZ ;  /* 0x0000000000227805 */ /* 0x000fc6000001ff00 */
[----:B------:R-:W-:Y:S01]  /*0cf0*/  STS.U16 [R4+UR17+0x1b00], R17 ;  /* 0x001b001104007988 */ /* 0x000fe20008000411 */
[----:B--2---:R-:W-:-:S03]  /*0d00*/  CS2R R36, SRZ ;  /* 0x0000000000247805 */ /* 0x004fc6000001ff00 */
[----:B------:R0:W-:Y:S01]  /*0d10*/  STS.U16 [R4+UR17+0x1f00], R11 ;  /* 0x001f000b04007988 */ /* 0x0001e20008000411 */
[----:B------:R-:W-:Y:S02]  /*0d20*/  CS2R R38, SRZ ;  /* 0x0000000000267805 */ /* 0x000fe4000001ff00 */
[----:B-1----:R-:W-:Y:S02]  /*0d30*/  CS2R R40, SRZ ;  /* 0x0000000000287805 */ /* 0x002fe4000001ff00 */
[----:B------:R-:W-:Y:S02]  /*0d40*/  CS2R R42, SRZ ;  /* 0x00000000002a7805 */ /* 0x000fe4000001ff00 */
[----:B------:R-:W-:Y:S02]  /*0d50*/  CS2R R44, SRZ ;  /* 0x00000000002c7805 */ /* 0x000fe4000001ff00 */
[----:B------:R-:W-:Y:S02]  /*0d60*/  CS2R R46, SRZ ;  /* 0x00000000002e7805 */ /* 0x000fe4000001ff00 */
[----:B------:R-:W-:-:S02]  /*0d70*/  CS2R R48, SRZ ;  /* 0x0000000000307805 */ /* 0x000fc4000001ff00 */
[----:B0-----:R-:W-:Y:S01]  /*0d80*/  LOP3.LUT R4, R5, 0x1ff, RZ, 0xc0, !PT ;  /* 0x000001ff05047812 */ /* 0x001fe200078ec0ff */
[----:B------:R-:W-:Y:S06]  /*0d90*/  @!P0 BRA `(.L_x_0) ;  /* 0x0000001800148947 */ /* 0x000fec0003800000 */
[----:B------:R-:W0:Y:S01]  /*0da0*/  LDC.64 R72, c[0x0][0x250] ;  /* 0x00009400ff487b82 */ /* 0x000e220000000a00 */
[----:B------:R-:W-:Y:S01]  /*0db0*/  LOP3.LUT R3, R5, 0x1e0, RZ, 0xc0, !PT ;  /* 0x000001e005037812 */ /* 0x000fe200078ec0ff */
[----:B------:R-:W-:Y:S01]  /*0dc0*/  ULDC UR4, c[0x0][0x258] ;  /* 0x0000960000047ab9 */ /* 0x000fe20000000800 */
[----:B------:R-:W-:Y:S01]  /*0dd0*/  SHF.R.U32.HI R7, RZ, 0x2, R5 ;  /* 0x00000002ff077819 */ /* 0x000fe20000011605 */
[----:B------:R-:W-:Y:S01]  /*0de0*/  IMAD R6, R6, UR4, RZ ;  /* 0x0000000406067c24 */ /* 0x000fe2000f8e02ff */
[----:B------:R-:W-:Y:S01]  /*0df0*/  SHF.R.U32.HI R8, RZ, 0x1, R3 ;  /* 0x00000001ff087819 */ /* 0x000fe20000011603 */
[----:B------:R-:W-:Y:S01]  /*0e00*/  IMAD.SHL.U32 R78, R4, 0x2, RZ ;  /* 0x00000002044e7824 */ /* 0x000fe200078e00ff */
[----:B------:R-:W-:Y:S01]  /*0e10*/  SGXT.U32 R3, R7, 0x3 ;  /* 0x000000030703781a */ /* 0x000fe20000000000 */
[----:B------:R-:W1:Y:S01]  /*0e20*/  LDC.64 R16, c[0x0][0x260] ;  /* 0x00009800ff107b82 */ /* 0x000e620000000a00 */
[----:B------:R-:W-:Y:S01]  /*0e30*/  SHF.R.U32.HI R19, RZ, 0x2, R19 ;  /* 0x00000002ff137819 */ /* 0x000fe20000011613 */
[----:B------:R-:W-:Y:S01]  /*0e40*/  ULDC.64 UR4, c[0x0][0x218] ;  /* 0x0000860000047ab9 */ /* 0x000fe20000000a00 */
[----:B------:R-:W-:Y:S01]  /*0e50*/  LOP3.LUT R75, R75, R8, R3, 0xfe, !PT ;  /* 0x000000084b4b7212 */ /* 0x000fe200078efe03 */
[----:B------:R-:W-:Y:S01]  /*0e60*/  IMAD.SHL.U32 R8, R6, 0x2, RZ ;  /* 0x0000000206087824 */ /* 0x000fe200078e00ff */
[----:B------:R-:W-:Y:S01]  /*0e70*/  LOP3.LUT R3, R5, 0x1c0, RZ, 0xc0, !PT ;  /* 0x000001c005037812 */ /* 0x000fe200078ec0ff */
[----:B------:R-:W-:Y:S01]  /*0e80*/  UIADD3 UR6, UR17, 0x8000, URZ ;  /* 0x0000800011067890 */ /* 0x000fe2000fffe03f */
[C---:B------:R-:W-:Y:S01]  /*0e90*/  LOP3.LUT R80, R78.reuse, R19, RZ, 0x3c, !PT ;  /* 0x000000134e507212 */ /* 0x040fe200078e3cff */
[----:B------:R-:W2:Y:S01]  /*0ea0*/  LDC R12, c[0x0][0x268] ;  /* 0x00009a00ff0c7b82 */ /* 0x000ea20000000800 */
[----:B------:R-:W-:Y:S01]  /*0eb0*/  SHF.R.U32.HI R7, RZ, 0x2, R3 ;  /* 0x00000002ff077819 */ /* 0x000fe20000011603 */
[----:B------:R-:W-:Y:S01]  /*0ec0*/  USHF.R.U32.HI UR6, URZ, 0x4, UR6 ;  /* 0x000000043f067899 */ /* 0x000fe20008011606 */
[--C-:B------:R-:W-:Y:S01]  /*0ed0*/  SHF.R.U32.HI R9, RZ, 0x5, R5.reuse ;  /* 0x00000005ff097819 */ /* 0x100fe20000011605 */
[----:B------:R-:W-:Y:S01]  /*0ee0*/  IMAD.MOV.U32 R82, RZ, RZ, -0x800000 ;  /* 0xff800000ff527424 */ /* 0x000fe200078e00ff */
[----:B------:R-:W-:Y:S01]  /*0ef0*/  LOP3.LUT R78, R78, R7, RZ, 0x3c, !PT ;  /* 0x000000074e4e7212 */ /* 0x000fe200078e3cff */
[----:B------:R-:W-:Y:S01]  /*0f00*/  USGXT.U32 UR6, UR6, 0xe ;  /* 0x0000000e0606789a */ /* 0x000fe20008000000 */
[----:B------:R-:W-:Y:S01]  /*0f10*/  SHF.R.U32.HI R7, RZ, 0x6, R5 ;  /* 0x00000006ff077819 */ /* 0x000fe20000011605 */
[----:B0-----:R-:W-:Y:S01]  /*0f20*/  IMAD R72, R72, UR16, RZ ;  /* 0x0000001048487c24 */ /* 0x001fe2000f8e02ff */
[----:B------:R-:W-:Y:S01]  /*0f30*/  R2UR UR30, R9 ;  /* 0x00000000091e72ca */ /* 0x000fe200000e0000 */
[----:B------:R-:W-:Y:S01]  /*0f40*/  UIADD3 UR10, UP0, UR6, 0x2, URZ ;  /* 0x00000002060a7890 */ /* 0x000fe2000ff1e03f */
[----:B------:R-:W-:Y:S01]  /*0f50*/  LOP3.LUT R90, R0, 0x6, RZ, 0xc0, !PT ;  /* 0x00000006005a7812 */ /* 0x000fe200078ec0ff */
[C---:B------:R-:W-:Y:S01]  /*0f60*/  IMAD.SHL.U32 R3, R72.reuse, 0x2, RZ ;  /* 0x0000000248037824 */ /* 0x040fe200078e00ff */
[----:B------:R-:W-:Y:S01]  /*0f70*/  CS2R R28, SRZ ;  /* 0x00000000001c7805 */ /* 0x000fe2000001ff00 */
[----:B------:R-:W-:Y:S01]  /*0f80*/  IMAD.HI R72, R72, 0x2, RZ ;  /* 0x0000000248487827 */ /* 0x000fe200078e02ff */
[----:B------:R-:W-:-:S02]  /*0f90*/  CS2R R30, SRZ ;  /* 0x00000000001e7805 */ /* 0x000fc4000001ff00 */
[----:B------:R-:W-:Y:S02]  /*0fa0*/  CS2R R32, SRZ ;  /* 0x0000000000207805 */ /* 0x000fe4000001ff00 */
[----:B------:R-:W-:Y:S01]  /*0fb0*/  IADD3 R15, P0, P1, R8, UR4, R3 ;  /* 0x00000004080f7c10 */ /* 0x000fe2000f91e003 */
[----:B------:R-:W-:Y:S01]  /*0fc0*/  IMAD.HI R3, R6, 0x2, RZ ;  /* 0x0000000206037827 */ /* 0x000fe200078e02ff */
[----:B------:R-:W-:Y:S02]  /*0fd0*/  LOP3.LUT R8, R5, 0x1f, RZ, 0xc0, !PT ;  /* 0x0000001f05087812 */ /* 0x000fe400078ec0ff */
[----:B------:R-:W-:Y:S02]  /*0fe0*/  CS2R R34, SRZ ;  /* 0x0000000000227805 */ /* 0x000fe4000001ff00 */
[----:B------:R-:W-:Y:S01]  /*0ff0*/  SGXT.U32 R6, R7, 0x3 ;  /* 0x000000030706781a */ /* 0x000fe20000000000 */
[----:B-1----:R-:W-:Y:S01]  /*1000*/  IMAD R16, R16, UR16, RZ ;  /* 0x0000001010107c24 */ /* 0x002fe2000f8e02ff */
[----:B------:R-:W-:Y:S01]  /*1010*/  SHF.R.U32.HI R7, RZ, 0x5, R5 ;  /* 0x00000005ff077819 */ /* 0x000fe20000011605 */
[----:B------:R-:W-:Y:S01]  /*1020*/  IMAD R9, R8, R17, RZ ;  /* 0x0000001108097224 */ /* 0x000fe200078e02ff */
[----:B------:R-:W-:Y:S01]  /*1030*/  IADD3.X R13, R3, UR5, R72, P0, P1 ;  /* 0x00000005030d7c10 */ /* 0x000fe200087e2448 */
[----:B------:R-:W-:Y:S01]  /*1040*/  IMAD R6, R6, R73, RZ ;  /* 0x0000004906067224 */ /* 0x000fe200078e02ff */
[----:B------:R-:W-:Y:S01]  /*1050*/  SGXT.U32 R3, R7, 0x4 ;  /* 0x000000040703781a */ /* 0x000fe20000000000 */
[----:B------:R-:W-:Y:S01]  /*1060*/  IMAD.SHL.U32 R7, R16, 0x2, RZ ;  /* 0x0000000210077824 */ /* 0x000fe200078e00ff */
[----:B------:R-:W-:Y:S01]  /*1070*/  ULDC.64 UR4, c[0x0][0x220] ;  /* 0x0000880000047ab9 */ /* 0x000fe20000000a00 */
[----:B------:R-:W-:Y:S01]  /*1080*/  IMAD.SHL.U32 R10, R9, 0x2, RZ ;  /* 0x00000002090a7824 */ /* 0x000fe200078e00ff */
[-C--:B------:R-:W-:Y:S01]  /*1090*/  LEA R22, P0, R6, R15.reuse, 0x1 ;  /* 0x0000000f06167211 */ /* 0x080fe200078008ff */
[----:B------:R-:W-:Y:S01]  /*10a0*/  IMAD R8, R73, 0x8, R6 ;  /* 0x0000000849087824 */ /* 0x000fe200078e0206 */
[----:B------:R-:W-:Y:S01]  /*10b0*/  CS2R R36, SRZ ;  /* 0x0000000000247805 */ /* 0x000fe2000001ff00 */
[----:B--2---:R-:W-:Y:S01]  /*10c0*/  IMAD R11, R3, R12, RZ ;  /* 0x0000000c030b7224 */ /* 0x004fe200078e02ff */
[----:B------:R-:W-:Y:S01]  /*10d0*/  IADD3 R26, P4, P5, R10, UR4, R7 ;  /* 0x000000040a1a7c10 */ /* 0x000fe2000fd9e007 */
[C---:B------:R-:W-:Y:S01]  /*10e0*/  IMAD R10, R73.reuse, 0x8, R8 ;  /* 0x00000008490a7824 */ /* 0x040fe200078e0208 */
[----:B------:R-:W-:Y:S01]  /*10f0*/  LEA R20, P1, R8, R15, 0x1 ;  /* 0x0000000f08147211 */ /* 0x000fe200078208ff */
[----:B------:R-:W-:Y:S01]  /*1100*/  IMAD R7, R12, 0x10, R11 ;  /* 0x000000100c077824 */ /* 0x000fe200078e020b */
[----:B------:R-:W-:Y:S01]  /*1110*/  LEA.HI.X.SX32 R23, R6, R13, 0x1, P0 ;  /* 0x0000000d06177211 */ /* 0x000fe200000f0eff */
[----:B------:R-:W-:Y:S01]  /*1120*/  IMAD R3, R73, 0x8, R10 ;  /* 0x0000000849037824 */ /* 0x000fe200078e020a */
[----:B------:R-:W-:Y:S01]  /*1130*/  LEA R18, P2, R10, R15, 0x1 ;  /* 0x0000000f0a127211 */ /* 0x000fe200078408ff */
[----:B------:R-:W-:Y:S01]  /*1140*/  IMAD R24, R12, 0x10, R7 ;  /* 0x000000100c187824 */ /* 0x000fe200078e0207 */
[----:B------:R-:W-:Y:S01]  /*1150*/  LEA.HI.X.SX32 R21, R8, R13, 0x1, P1 ;  /* 0x0000000d08157211 */ /* 0x000fe200008f0eff */
[----:B------:R-:W-:Y:S01]  /*1160*/  IMAD.HI R16, R16, 0x2, RZ ;  /* 0x0000000210107827 */ /* 0x000fe200078e02ff */
[----:B------:R-:W-:-:S02]  /*1170*/  LEA R14, P3, R3, R15, 0x1 ;  /* 0x0000000f030e7211 */ /* 0x000fc400078608ff */
[----:B------:R-:W-:Y:S02]  /*1180*/  CS2R R38, SRZ ;  /* 0x0000000000267805 */ /* 0x000fe4000001ff00 */
[-C--:B------:R-:W-:Y:S01]  /*1190*/  LEA.HI.X.SX32 R19, R10, R13.reuse, 0x1, P2 ;  /* 0x0000000d0a137211 */ /* 0x080fe200010f0eff */
[----:B------:R-:W-:Y:S01]  /*11a0*/  IMAD.HI R9, R9, 0x2, RZ ;  /* 0x0000000209097827 */ /* 0x000fe200078e02ff */
[----:B------:R-:W-:Y:S02]  /*11b0*/  LEA.HI.X.SX32 R15, R3, R13, 0x1, P3 ;  /* 0x0000000d030f7211 */ /* 0x000fe400018f0eff */
[----:B------:R-:W-:Y:S02]  /*11c0*/  CS2R R40, SRZ ;  /* 0x0000000000287805 */ /* 0x000fe4000001ff00 */
[-C--:B------:R-:W-:Y:S01]  /*11d0*/  LEA R10, P1, R7, R26.reuse, 0x1 ;  /* 0x0000001a070a7211 */ /* 0x080fe200078208ff */
[----:B------:R-:W-:Y:S01]  /*11e0*/  IMAD R3, R12, 0x10, R24 ;  /* 0x000000100c037824 */ /* 0x000fe200078e0218 */
[----:B------:R-:W-:Y:S01]  /*11f0*/  IADD3.X R16, R9, UR5, R16, P4, P5 ;  /* 0x0000000509107c10 */ /* 0x000fe2000a7ea410 */
[----:B------:R-:W-:Y:S01]  /*1200*/  UMOV UR5, URZ ;  /* 0x0000003f00057c82 */ /* 0x000fe20008000000 */
[-C--:B------:R-:W-:Y:S01]  /*1210*/  LEA R12, P0, R11, R26.reuse, 0x1 ;  /* 0x0000001a0b0c7211 */ /* 0x080fe200078008ff */
[----:B------:R-:W-:Y:S01]  /*1220*/  UIADD3.X UR11, UR5, 0x40000040, URZ, UP0, !UPT ;  /* 0x40000040050b7890 */ /* 0x000fe200087fe43f */
[CC--:B------:R-:W-:Y:S01]  /*1230*/  LEA R8, P2, R24.reuse, R26.reuse, 0x1 ;  /* 0x0000001a18087211 */ /* 0x0c0fe200078408ff */
[----:B------:R-:W-:Y:S01]  /*1240*/  IMAD.MOV.U32 R72, RZ, RZ, 0x3f800000 ;  /* 0x3f800000ff487424 */ /* 0x000fe200078e00ff */
[----:B------:R-:W-:Y:S01]  /*1250*/  LEA R6, P3, R3, R26, 0x1 ;  /* 0x0000001a03067211 */ /* 0x000fe200078608ff */
[----:B------:R-:W-:Y:S01]  /*1260*/  IMAD.MOV.U32 R79, RZ, RZ, RZ ;  /* 0x000000ffff4f7224 */ /* 0x000fe200078e00ff */
[-C--:B------:R-:W-:Y:S01]  /*1270*/  LEA.HI.X.SX32 R13, R11, R16.reuse, 0x1, P0 ;  /* 0x000000100b0d7211 */ /* 0x080fe200000f0eff */
[----:B------:R-:W-:Y:S01]  /*1280*/  IMAD.MOV.U32 R77, RZ, RZ, RZ ;  /* 0x000000ffff4d7224 */ /* 0x000fe200078e00ff */
[-C--:B------:R-:W-:Y:S01]  /*1290*/  LEA.HI.X.SX32 R11, R7, R16.reuse, 0x1, P1 ;  /* 0x00000010070b7211 */ /* 0x080fe200008f0eff */
[----:B------:R-:W-:Y:S01]  /*12a0*/  IMAD.MOV.U32 R83, RZ, RZ, -0x800000 ;  /* 0xff800000ff537424 */ /* 0x000fe200078e00ff */
[-C--:B------:R-:W-:Y:S01]  /*12b0*/  LEA.HI.X.SX32 R9, R24, R16.reuse, 0x1, P2 ;  /* 0x0000001018097211 */ /* 0x080fe200010f0eff */
[----:B------:R-:W-:Y:S01]  /*12c0*/  IMAD.MOV.U32 R81, RZ, RZ, 0x3f800000 ;  /* 0x3f800000ff517424 */ /* 0x000fe200078e00ff */
[----:B------:R-:W-:-:S02]  /*12d0*/  LEA.HI.X.SX32 R7, R3, R16, 0x1, P3 ;  /* 0x0000001003077211 */ /* 0x000fc400018f0eff */
[----:B------:R-:W-:Y:S02]  /*12e0*/  CS2R R24, SRZ ;  /* 0x0000000000187805 */ /* 0x000fe4000001ff00 */
[----:B------:R-:W-:Y:S02]  /*12f0*/  CS2R R26, SRZ ;  /* 0x00000000001a7805 */ /* 0x000fe4000001ff00 */
[----:B------:R-:W-:Y:S02]  /*1300*/  CS2R R42, SRZ ;  /* 0x00000000002a7805 */ /* 0x000fe4000001ff00 */
[----:B------:R-:W-:Y:S02]  /*1310*/  CS2R R44, SRZ ;  /* 0x00000000002c7805 */ /* 0x000fe4000001ff00 */
[----:B------:R-:W-:Y:S02]  /*1320*/  CS2R R46, SRZ ;  /* 0x00000000002e7805 */ /* 0x000fe4000001ff00 */
[----:B------:R-:W-:-:S02]  /*1330*/  CS2R R48, SRZ ;  /* 0x0000000000307805 */ /* 0x000fc4000001ff00 */
[----:B------:R-:W-:Y:S02]  /*1340*/  CS2R R50, SRZ ;  /* 0x0000000000327805 */ /* 0x000fe4000001ff00 */
[----:B------:R-:W-:Y:S02]  /*1350*/  CS2R R52, SRZ ;  /* 0x0000000000347805 */ /* 0x000fe4000001ff00 */
[----:B------:R-:W-:Y:S02]  /*1360*/  CS2R R54, SRZ ;  /* 0x0000000000367805 */ /* 0x000fe4000001ff00 */
[----:B------:R-:W-:Y:S01]  /*1370*/  LOP3.LUT R76, R75, 0x8, RZ, 0xfc, !PT ;  /* 0x000000084b4c7812 */ /* 0x000fe200078efcff */
[----:B------:R-:W-:Y:S01]  /*1380*/  UMOV UR8, 0xfffffffe ;  /* 0xfffffffe00087882 */ /* 0x000fe20000000000 */
[----:B------:R-:W-:Y:S01]  /*1390*/  UMOV UR9, 0x7fffffdf ;  /* 0x7fffffdf00097882 */ /* 0x000fe20000000000 */
[----:B------:R-:W-:Y:S01]  /*13a0*/  UMOV UR7, URZ ;  /* 0x0000003f00077c82 */ /* 0x000fe20008000000 */
[----:B------:R-:W-:Y:S01]  /*13b0*/  UMOV UR4, URZ ;  /* 0x0000003f00047c82 */ /* 0x000fe20008000000 */
[----:B------:R-:W-:-:S02]  /*13c0*/  UIADD3.64 UR18, UR6, -UR8, URZ ;  /* 0x8000000806127297 */ /* 0x000fc4000fffe03f */
[----:B------:R-:W-:Y:S02]  /*13d0*/  UIADD3.64 UR26, UR10, 0x2, URZ ;  /* 0x000000020a1a7897 */ /* 0x000fe4000fffe03f */
[----:B------:R-:W-:Y:S01]  /*13e0*/  UIADD3.64 UR14, UR10, 0x4, URZ ;  /* 0x000000040a0e7897 */ /* 0x000fe2000fffe03f */
[----:B------:R-:W-:-:S11]  /*13f0*/  ULDC UR31, c[0x0][0x238] ;  /* 0x00008e00001f7ab9 */ /* 0x000fd60000000800 */
.L_x_1:
[----:B------:R-:W-:-:S04]  /*1400*/  IMAD.WIDE R56, R79, 0x2, R22 ;  /* 0x000000024f387825 */ /* 0x000fc800078e0216 */
[C---:B------:R-:W-:Y:S02]  /*1410*/  IMAD.WIDE R58, R79.reuse, 0x2, R20 ;  /* 0x000000024f3a7825 */ /* 0x040fe400078e0214 */
[----:B------:R-:W2:Y:S02]  /*1420*/  LDG.E.U16 R57, desc[UR28][R56.64] ;  /* 0x0000001c38397981 */ /* 0x000ea4000c1e1500 */
[C---:B------:R-:W-:Y:S02]  /*1430*/  IMAD.WIDE R60, R79.reuse, 0x2, R18 ;  /* 0x000000024f3c7825 */ /* 0x040fe400078e0212 */
[----:B------:R-:W3:Y:S02]  /*1440*/  LDG.E.U16 R59, desc[UR28][R58.64] ;  /* 0x0000001c3a3b7981 */ /* 0x000ee4000c1e1500 */
[----:B------:R-:W-:Y:S02]  /*1450*/  IMAD.WIDE R62, R79, 0x2, R14 ;  /* 0x000000024f3e7825 */ /* 0x000fe400078e020e */
[----:B------:R-:W4:Y:S04]  /*1460*/  LDG.E.U16 R61, desc[UR28][R60.64] ;  /* 0x0000001c3c3d7981 */ /* 0x000f28000c1e1500 */
[----:B------:R-:W5:Y:S01]  /*1470*/  LDG.E.U16 R63, desc[UR28][R62.64] ;  /* 0x0000001c3e3f7981 */ /* 0x000f62000c1e1500 */
[----:B------:R-:W-:Y:S01]  /*1480*/  BAR.SYNC.DEFER_BLOCKING 0x0 ;  /* 0x0000000000007b1d */ /* 0x000fe20000010000 */
[----:B------:R-:W-:-:S04]  /*1490*/  USHF.L.U32 UR8, UR30, 0x7, URZ ;  /* 0x000000071e087899 */ /* 0x000fc8000800063f */
[----:B------:R-:W-:Y:S01]  /*14a0*/  ULOP3.LUT UR8, UR8, 0x600, URZ, 0xc0, !UPT ;  /* 0x0000060008087892 */ /* 0x000fe2000f8ec03f */
[----:B------:R-:W-:-:S03]  /*14b0*/  IMAD.WIDE R84, R77, 0x2, R12 ;  /* 0x000000024d547825 */ /* 0x000fc600078e020c */
[----:B------:R-:W-:-:S04]  /*14c0*/  ULEA.HI UR8, UR17, UR8, URZ, 0x1c ;  /* 0x0000000811087291 */ /* 0x000fc8000f8fe03f */
[----:B------:R-:W-:Y:S01]  /*14d0*/  ULOP3.LUT UR20, UR8, 0x3fff, URZ, 0xc0, !UPT ;  /* 0x00003fff08147892 */ /* 0x000fe2000f8ec03f */
[----:B------:R-:W-:Y:S01]  /*14e0*/  UMOV UR22, UR6 ;  /* 0x0000000600167c82 */ /* 0x000fe20008000000 */
[----:B------:R-:W-:Y:S01]  /*14f0*/  UMOV UR23, 0x40000040 ;  /* 0x4000004000177882 */ /* 0x000fe20000000000 */
[----:B------:R-:W-:Y:S01]  /*1500*/  UMOV UR21, 0x40000040 ;  /* 0x4000004000157882 */ /* 0x000fe20000000000 */
[----:B------:R-:W-:Y:S01]  /*1510*/  UMOV UR8, URZ ;  /* 0x0000003f00087c82 */ /* 0x000fe20008000000 */
[----:B------:R-:W-:Y:S01]  /*1520*/  IMAD.WIDE R86, R77, 0x2, R10 ;  /* 0x000000024d567825 */ /* 0x000fe200078e020a */
[----:B------:R-:W-:Y:S01]  /*1530*/  IADD3 R92, P4, R90, UR4, RZ ;  /* 0x000000045a5c7c10 */ /* 0x000fe2000ff9e0ff */
[----:B--2---:R-:W-:Y:S04]  /*1540*/  STS.U16 [R78+UR17+0x8000], R57 ;  /* 0x008000394e007988 */ /* 0x004fe80008000411 */
[----:B---3--:R-:W-:Y:S04]  /*1550*/  STS.U16 [R78+UR17+0x8400], R59 ;  /* 0x0084003b4e007988 */ /* 0x008fe80008000411 */
[----:B----4-:R-:W-:Y:S04]  /*1560*/  STS.U16 [R78+UR17+0x8800], R61 ;  /* 0x0088003d4e007988 */ /* 0x010fe80008000411 */
[----:B-----5:R0:W-:Y:S01]  /*1570*/  STS.U16 [R78+UR17+0x8c00], R63 ;  /* 0x008c003f4e007988 */ /* 0x0201e20008000411 */
[----:B------:R1:W-:Y:S06]  /*1580*/  MEMBAR.ALL.CTA ;  /* 0x0000000000007992 */ /* 0x0003ec0000008000 */
[----:B-1----:R-:W1:Y:S02]  /*1590*/  FENCE.VIEW.ASYNC.S ;  /* 0x00000000000073c6 */ /* 0x002e640000000000 */
[----:B-1----:R-:W-:Y:S06]  /*15a0*/  BAR.SYNC.DEFER_BLOCKING 0x0 ;  /* 0x0000000000007b1d */ /* 0x002fec0000010000 */
[----:B------:R1:W2:Y:S01]  /*15b0*/  LDG.E.U16 R89, desc[UR28][R84.64] ;  /* 0x0000001c54597981 */ /* 0x0002a2000c1e1500 */
[----:B0-----:R-:W-:-:S03]  /*15c0*/  WARPGROUP.ARRIVE ;  /* 0x00000000000079c5 */ /* 0x001fc60000000000 */
[----:B------:R0:W3:Y:S03]  /*15d0*/  LDG.E.U16 R91, desc[UR28][R86.64] ;  /* 0x0000001c565b7981 */ /* 0x0000e6000c1e1500 */
[----:B------:R-:W-:Y:S01]  /*15e0*/  HGMMA.64x32x16.F32 R56, gdesc[UR20].tnspA, RZ, !UPT ;  /* 0x20600000143879f0 */ /* 0x000fe2000c7008ff */
[----:B------:R-:W-:-:S04]  /*15f0*/  UIADD3 UR20, UP0, UR20, 0x80, URZ ;  /* 0x0000008014147890 */ /* 0x000fc8000ff1e03f */
[----:B------:R-:W-:-:S03]  /*1600*/  UIADD3.X UR9, UR8, 0x40000040, URZ, UP0, !UPT ;  /* 0x4000004008097890 */ /* 0x000fc600087fe43f */
[----:B------:R-:W-:Y:S01]  /*1610*/  UMOV UR8, UR20 ;  /* 0x0000001400087c82 */ /* 0x000fe20008000000 */
[----:B-1----:R-:W-:Y:S01]  /*1620*/  IMAD.WIDE R84, R77, 0x2, R6 ;  /* 0x000000024d547825 */ /* 0x002fe200078e0206 */
[----:B------:R-:W-:-:S03]  /*1630*/  UIADD3.64 UR24, UR8, 0x80, URZ ;  /* 0x0000008008187897 */ /* 0x000fc6000fffe03f */
[----:B0-----:R-:W-:Y:S02]  /*1640*/  IMAD.WIDE R86, R77, 0x2, R8 ;  /* 0x000000024d567825 */ /* 0x001fe400078e0208 */
[----:B------:R0:W4:Y:S04]  /*1650*/  LDG.E.U16 R85, desc[UR28][R84.64] ;  /* 0x0000001c54557981 */ /* 0x000128000c1e1500 */
[----:B------:R1:W5:Y:S01]  /*1660*/  LDG.E.U16 R3, desc[UR28][R86.64] ;  /* 0x0000001c56037981 */ /* 0x000362000c1e1500 */
[----:B------:R-:W-:Y:S01]  /*1670*/  HGMMA.64x32x16.F32 R56, gdesc[UR8].tnspA, R56 ;  /* 0x20600000083879f0 */ /* 0x000fe20008700838 */
[----:B------:R-:W-:-:S03]  /*1680*/  UIADD3.64 UR12, UR8, 0x100, URZ ;  /* 0x00000100080c7897 */ /* 0x000fc6000fffe03f */
[----:B------:R-:W-:Y:S01]  /*1690*/  HGMMA.64x32x16.F32 R56, gdesc[UR24].tnspA, R56 ;  /* 0x20600000183879f0 */ /* 0x000fe20008700838 */
[----:B------:R-:W-:Y:S01]  /*16a0*/  IADD3 R16, P5, R92, 0x9, RZ ;  /* 0x000000095c107810 */ /* 0x000fe20007fbe0ff */
[----:B------:R-:W-:-:S03]  /*16b0*/  IMAD.X R93, RZ, RZ, UR5, P4 ;  /* 0x00000005ff5d7e24 */ /* 0x000fc6000a0e06ff */
[C---:B------:R-:W-:Y:S02]  /*16c0*/  ISETP.GT.U32.AND P3, PT, R16.reuse, R75, PT ;  /* 0x0000004b1000720c */ /* 0x040fe40003f64070 */
[----:B------:R-:W-:Y:S02]  /*16d0*/  ISETP.GT.U32.AND P0, PT, R16, R76, PT ;  /* 0x0000004c1000720c */ /* 0x000fe40003f04070 */
[----:B------:R-:W-:-:S04]  /*16e0*/  IADD3 R16, P1, R92, 0x10, RZ ;  /* 0x000000105c107810 */ /* 0x000fc80007f3e0ff */
[C---:B------:R-:W-:Y:S02]  /*16f0*/  ISETP.GT.U32.AND P2, PT, R16.reuse, R75, PT ;  /* 0x0000004b1000720c */ /* 0x040fe40003f44070 */
[----:B------:R-:W-:Y:S01]  /*1700*/  ISETP.GT.U32.AND P6, PT, R16, R76, PT ;  /* 0x0000004c1000720c */ /* 0x000fe20003fc4070 */
[----:B------:R-:W-:Y:S01]  /*1710*/  IMAD.X R16, RZ, RZ, R93, P5 ;  /* 0x000000ffff107224 */ /* 0x000fe200028e065d */
[----:B------:R-:W-:Y:S04]  /*1720*/  HGMMA.64x32x16.F32 R56, gdesc[UR12].tnspA, R56, gsb0 ;  /* 0x206000000c3879f0 */ /* 0x000fe80008000838 */
[C---:B------:R-:W-:Y:S02]  /*1730*/  ISETP.GT.U32.AND.EX P3, PT, R16.reuse, RZ, PT, P3 ;  /* 0x000000ff1000720c */ /* 0x040fe40003f64130 */
[----:B------:R-:W-:-:S02]  /*1740*/  ISETP.GT.U32.AND.EX P0, PT, R16, RZ, PT, P0 ;  /* 0x000000ff1000720c */ /* 0x000fc40003f04100 */
[----:B------:R-:W-:Y:S01]  /*1750*/  IADD3 R16, P5, R92, 0x11, RZ ;  /* 0x000000115c107810 */ /* 0x000fe20007fbe0ff */
[----:B0-----:R-:W-:-:S03]  /*1760*/  IMAD.X R84, RZ, RZ, R93, P1 ;  /* 0x000000ffff547224 */ /* 0x001fc600008e065d */
[C---:B------:R-:W-:Y:S02]  /*1770*/  ISETP.GT.U32.AND P1, PT, R16.reuse, R75, PT ;  /* 0x0000004b1000720c */ /* 0x040fe40003f24070 */
[----:B------:R-:W-:Y:S01]  /*1780*/  ISETP.GT.U32.AND P4, PT, R16, R76, PT ;  /* 0x0000004c1000720c */ /* 0x000fe20003f84070 */
[----:B------:R-:W-:-:S05]  /*1790*/  IMAD.X R16, RZ, RZ, R93, P5 ;  /* 0x000000ffff107224 */ /* 0x000fca00028e065d */
[C---:B------:R-:W-:Y:S02]  /*17a0*/  ISETP.GT.U32.AND.EX P1, PT, R16.reuse, RZ, PT, P1 ;  /* 0x000000ff1000720c */ /* 0x040fe40003f24110 */
[----:B------:R-:W-:Y:S02]  /*17b0*/  ISETP.GT.U32.AND.EX P4, PT, R16, RZ, PT, P4 ;  /* 0x000000ff1000720c */ /* 0x000fe40003f84140 */
[C---:B------:R-:W-:Y:S02]  /*17c0*/  ISETP.GT.U32.AND.EX P2, PT, R84.reuse, RZ, PT, P2 ;  /* 0x000000ff5400720c */ /* 0x040fe40003f44120 */
[----:B------:R-:W-:Y:S01]  /*17d0*/  ISETP.GT.U32.AND.EX P6, PT, R84, RZ, PT, P6 ;  /* 0x000000ff5400720c */ /* 0x000fe20003fc4160 */
[----:B------:R-:W-:Y:S02]  /*17e0*/  WARPGROUP.DEPBAR.LE gsb0, 0x0 ;  /* 0x00008000000079c5 */ /* 0x000fe40000010000 */
[----:B------:R-:W-:Y:S01]  /*17f0*/  FMUL R16, R63, UR31 ;  /* 0x0000001f3f107c20 */ /* 0x000fe20008400000 */
[----:B------:R-:W-:Y:S01]  /*1800*/  IADD3 R63, P5, R92, 0x18, RZ ;  /* 0x000000185c3f7810 */ /* 0x000fe20007fbe0ff */
[----:B------:R-:W-:Y:S01]  /*1810*/  FMUL R70, R70, UR31 ;  /* 0x0000001f46467c20 */ /* 0x000fe20008400000 */
[----:B------:R-:W-:Y:S02]  /*1820*/  BAR.SYNC.DEFER_BLOCKING 0x0 ;  /* 0x0000000000007b1d */ /* 0x000fe40000010000 */
[----:B------:R-:W-:Y:S01]  /*1830*/  FSEL R16, R16, -INF , !P0 ;  /* 0xff80000010107808 */ /* 0x000fe20004000000 */
[----:B------:R-:W-:Y:S01]  /*1840*/  IMAD.X R84, RZ, RZ, R93, P5 ;  /* 0x000000ffff547224 */ /* 0x000fe200028e065d */
[----:B------:R-:W-:-:S02]  /*1850*/  ISETP.GT.U32.AND P0, PT, R63, R75, PT ;  /* 0x0000004b3f00720c */ /* 0x000fc40003f04070 */
[----:B------:R-:W-:Y:S01]  /*1860*/  ISETP.GT.U32.AND P5, PT, R63, R76, PT ;  /* 0x0000004c3f00720c */ /* 0x000fe20003fa4070 */
[----:B------:R-:W-:Y:S01]  /*1870*/  FMUL R63, R66, UR31 ;  /* 0x0000001f423f7c20 */ /* 0x000fe20008400000 */
[C---:B------:R-:W-:Y:S01]  /*1880*/  ISETP.GT.U32.AND.EX P0, PT, R84.reuse, RZ, PT, P0 ;  /* 0x000000ff5400720c */ /* 0x040fe20003f04100 */
[----:B------:R-:W-:Y:S01]  /*1890*/  FMUL R66, R67, UR31 ;  /* 0x0000001f43427c20 */ /* 0x000fe20008400000 */
[----:B------:R-:W-:Y:S02]  /*18a0*/  ISETP.GT.U32.AND.EX P5, PT, R84, RZ, PT, P5 ;  /* 0x000000ff5400720c */ /* 0x000fe40003fa4150 */
[----:B------:R-:W-:Y:S02]  /*18b0*/  FSEL R63, R63, -INF , !P6 ;  /* 0xff8000003f3f7808 */ /* 0x000fe40007000000 */
[----:B------:R-:W-:Y:S02]  /*18c0*/  IADD3 R84, P6, R92, 0x8, RZ ;  /* 0x000000085c547810 */ /* 0x000fe40007fde0ff */
[----:B------:R-:W-:-:S02]  /*18d0*/  FSEL R66, R66, -INF , !P4 ;  /* 0xff80000042427808 */ /* 0x000fc40006000000 */
[----:B------:R-:W-:Y:S01]  /*18e0*/  ISETP.GT.U32.AND P4, PT, R84, R75, PT ;  /* 0x0000004b5400720c */ /* 0x000fe20003f84070 */
[----:B------:R-:W-:-:S05]  /*18f0*/  IMAD.X R67, RZ, RZ, R93, P6 ;  /* 0x000000ffff437224 */ /* 0x000fca00030e065d */
[----:B------:R-:W-:Y:S01]  /*1900*/  ISETP.GT.U32.AND.EX P4, PT, R67, RZ, PT, P4 ;  /* 0x000000ff4300720c */ /* 0x000fe20003f84140 */
[----:B------:R-:W-:Y:S01]  /*1910*/  FMUL R67, R58, UR31 ;  /* 0x0000001f3a437c20 */ /* 0x000fe20008400000 */
[----:B------:R-:W-:Y:S02]  /*1920*/  FSEL R58, R70, -INF , !P5 ;  /* 0xff800000463a7808 */ /* 0x000fe40006800000 */
[CC--:B------:R-:W-:Y:S01]  /*1930*/  ISETP.GE.U32.AND P5, PT, R92.reuse, R76.reuse, PT ;  /* 0x0000004c5c00720c */ /* 0x0c0fe20003fa6070 */
[----:B------:R-:W-:Y:S01]  /*1940*/  FMUL R70, R59, UR31 ;  /* 0x0000001f3b467c20 */ /* 0x000fe20008400000 */
[----:B------:R-:W-:Y:S02]  /*1950*/  ISETP.GT.U32.AND P6, PT, R92, R76, PT ;  /* 0x0000004c5c00720c */ /* 0x000fe40003fc4070 */
[C---:B------:R-:W-:Y:S02]  /*1960*/  ISETP.GE.U32.AND.EX P5, PT, R93.reuse, RZ, PT, P5 ;  /* 0x000000ff5d00720c */ /* 0x040fe40003fa6150 */
[----:B------:R-:W-:-:S02]  /*1970*/  ISETP.GT.U32.AND.EX P6, PT, R93, RZ, PT, P6 ;  /* 0x000000ff5d00720c */ /* 0x000fc40003fc4160 */
[----:B------:R-:W-:Y:S02]  /*1980*/  FSEL R70, R70, -INF , !P5 ;  /* 0xff80000046467808 */ /* 0x000fe40006800000 */
[----:B------:R-:W-:Y:S01]  /*1990*/  ISETP.GT.U32.AND P5, PT, R92, R75, PT ;  /* 0x0000004b5c00720c */ /* 0x000fe20003fa4070 */
[----:B------:R-:W-:Y:S01]  /*19a0*/  FMUL R59, R71, UR31 ;  /* 0x0000001f473b7c20 */ /* 0x000fe20008400000 */
[----:B------:R-:W-:Y:S01]  /*19b0*/  FMUL R71, R62, UR31 ;  /* 0x0000001f3e477c20 */ /* 0x000fe20008400000 */
[----:B------:R-:W-:Y:S02]  /*19c0*/  FSEL R67, R67, -INF , !P6 ;  /* 0xff80000043437808 */ /* 0x000fe40007000000 */
[----:B------:R-:W-:Y:S02]  /*19d0*/  ISETP.GT.U32.AND.EX P5, PT, R93, RZ, PT, P5 ;  /* 0x000000ff5d00720c */ /* 0x000fe40003fa4150 */
[----:B------:R-:W-:Y:S02]  /*19e0*/  FMNMX R62, R67, R70, !PT ;  /* 0x00000046433e7209 */ /* 0x000fe40007800000 */
[----:B------:R-:W-:-:S02]  /*19f0*/  FSEL R71, R71, -INF , !P5 ;  /* 0xff80000047477808 */ /* 0x000fc40006800000 */
[----:B-1----:R-:W-:Y:S02]  /*1a00*/  IADD3 R86, P6, R92, 0x19, RZ ;  /* 0x000000195c567810 */ /* 0x002fe40007fde0ff */
[----:B------:R-:W-:Y:S01]  /*1a10*/  FMNMX R87, R71, R62, !PT ;  /* 0x0000003e47577209 */ /* 0x000fe20007800000 */
[----:B--2---:R0:W-:Y:S03]  /*1a20*/  STS.U16 [R80+UR17+0x8000], R89 ;  /* 0x0080005950007988 */ /* 0x0041e60008000411 */
[----:B------:R-:W-:-:S04]  /*1a30*/  FMNMX R62, R16, R87, !PT ;  /* 0x00000057103e7209 */ /* 0x000fc80007800000 */
[----:B------:R-:W-:Y:S01]  /*1a40*/  FMNMX R87, R63, R62, !PT ;  /* 0x0000003e3f577209 */ /* 0x000fe20007800000 */
[----:B0-----:R-:W-:Y:S01]  /*1a50*/  IMAD.X R89, RZ, RZ, R93, P6 ;  /* 0x000000ffff597224 */ /* 0x001fe200030e065d */
[----:B------:R-:W-:Y:S02]  /*1a60*/  ISETP.GT.U32.AND P6, PT, R86, R76, PT ;  /* 0x0000004c5600720c */ /* 0x000fe40003fc4070 */
[----:B------:R-:W-:Y:S02]  /*1a70*/  FMNMX R87, R66, R87, !PT ;  /* 0x0000005742577209 */ /* 0x000fe40007800000 */
[----:B------:R-:W-:Y:S02]  /*1a80*/  ISETP.GT.U32.AND.EX P6, PT, R89, RZ, PT, P6 ;  /* 0x000000ff5900720c */ /* 0x000fe40003fc4160 */
[----:B------:R-:W-:Y:S02]  /*1a90*/  FMNMX R62, R58, R87, !PT ;  /* 0x000000573a3e7209 */ /* 0x000fe40007800000 */
[----:B------:R-:W-:-:S04]  /*1aa0*/  FSEL R59, R59, -INF , !P6 ;  /* 0xff8000003b3b7808 */ /* 0x000fc80007000000 */
[----:B------:R-:W-:-:S05]  /*1ab0*/  FMNMX R84, R59, R62, !PT ;  /* 0x0000003e3b547209 */ /* 0x000fca0007800000 */
[----:B------:R-:W0:Y:S01]  /*1ac0*/  SHFL.BFLY PT, R87, R84, 0x2, 0x1f ;  /* 0x0c401f0054577f89 */ /* 0x000e2200000e0000 */
[-C--:B------:R-:W-:Y:S01]  /*1ad0*/  ISETP.GE.U32.AND P6, PT, R92, R75.reuse, PT ;  /* 0x0000004b5c00720c */ /* 0x080fe20003fc6070 */
[----:B------:R-:W-:Y:S01]  /*1ae0*/  FMUL R56, R56, UR31 ;  /* 0x0000001f38387c20 */ /* 0x000fe20008400000 */
[----:B------:R-:W-:Y:S02]  /*1af0*/  FMUL R57, R57, UR31 ;  /* 0x0000001f39397c20 */ /* 0x000fe40008400000 */
[----:B------:R-:W-:Y:S01]  /*1b00*/  ISETP.GE.U32.AND.EX P6, PT, R93, RZ, PT, P6 ;  /* 0x000000ff5d00720c */ /* 0x000fe20003fc6160 */
[----:B------:R-:W-:Y:S01]  /*1b10*/  FMUL R60, R60, UR31 ;  /* 0x0000001f3c3c7c20 */ /* 0x000fe20008400000 */
[----:B------:R-:W-:Y:S02]  /*1b20*/  FSEL R56, R56, -INF , !P5 ;  /* 0xff80000038387808 */ /* 0x000fe40006800000 */
[----:B------:R-:W-:Y:S01]  /*1b30*/  FSEL R57, R57, -INF , !P6 ;  /* 0xff80000039397808 */ /* 0x000fe20007000000 */
[----:B------:R-:W-:Y:S01]  /*1b40*/  FMUL R61, R61, UR31 ;  /* 0x0000001f3d3d7c20 */ /* 0x000fe20008400000 */
[----:B------:R-:W-:-:S02]  /*1b50*/  ISETP.GT.U32.AND P5, PT, R86, R75, PT ;  /* 0x0000004b5600720c */ /* 0x000fc40003fa4070 */
[----:B------:R-:W-:Y:S01]  /*1b60*/  FSEL R60, R60, -INF , !P4 ;  /* 0xff8000003c3c7808 */ /* 0x000fe20006000000 */
[----:B------:R-:W-:Y:S01]  /*1b70*/  FMUL R62, R64, UR31 ;  /* 0x0000001f403e7c20 */ /* 0x000fe20008400000 */
[----:B------:R-:W-:Y:S01]  /*1b80*/  FSEL R61, R61, -INF , !P3 ;  /* 0xff8000003d3d7808 */ /* 0x000fe20005800000 */
[----:B------:R-:W-:Y:S01]  /*1b90*/  FMUL R65, R65, UR31 ;  /* 0x0000001f41417c20 */ /* 0x000fe20008400000 */
[----:B0-----:R-:W-:Y:S02]  /*1ba0*/  FMNMX R86, R84, R87, !PT ;  /* 0x0000005754567209 */ /* 0x001fe40007800000 */
[----:B------:R-:W-:-:S04]  /*1bb0*/  FMNMX R87, R56, R57, !PT ;  /* 0x0000003938577209 */ /* 0x000fc80007800000 */
[----:B------:R-:W-:Y:S02]  /*1bc0*/  FMNMX R64, R60, R87, !PT ;  /* 0x000000573c407209 */ /* 0x000fe40007800000 */
[----:B------:R-:W-:Y:S02]  /*1bd0*/  FSEL R62, R62, -INF , !P2 ;  /* 0xff8000003e3e7808 */ /* 0x000fe40005000000 */
[----:B------:R-:W-:Y:S01]  /*1be0*/  FMNMX R87, R61, R64, !PT ;  /* 0x000000403d577209 */ /* 0x000fe20007800000 */
[----:B------:R-:W-:Y:S01]  /*1bf0*/  FMUL R68, R68, UR31 ;  /* 0x0000001f44447c20 */ /* 0x000fe20008400000 */
[----:B------:R-:W-:Y:S02]  /*1c00*/  FSEL R65, R65, -INF , !P1 ;  /* 0xff80000041417808 */ /* 0x000fe40004800000 */
[----:B------:R-:W-:Y:S01]  /*1c10*/  FMNMX R64, R62, R87, !PT ;  /* 0x000000573e407209 */ /* 0x000fe20007800000 */
[----:B------:R-:W-:Y:S01]  /*1c20*/  FMUL R69, R69, UR31 ;  /* 0x0000001f45457c20 */ /* 0x000fe20008400000 */
[----:B------:R-:W-:-:S02]  /*1c30*/  ISETP.GT.U32.AND.EX P5, PT, R89, RZ, PT, P5 ;  /* 0x000000ff5900720c */ /* 0x000fc40003fa4150 */
[----:B------:R-:W-:Y:S02]  /*1c40*/  FSEL R68, R68, -INF , !P0 ;  /* 0xff80000044447808 */ /* 0x000fe40004000000 */
[----:B------:R-:W-:Y:S02]  /*1c50*/  FMNMX R87, R65, R64, !PT ;  /* 0x0000004041577209 */ /* 0x000fe40007800000 */
[----:B------:R-:W-:Y:S02]  /*1c60*/  FSEL R69, R69, -INF , !P5 ;  /* 0xff80000045457808 */ /* 0x000fe40006800000 */
[----:B------:R-:W-:-:S04]  /*1c70*/  FMNMX R64, R68, R87, !PT ;  /* 0x0000005744407209 */ /* 0x000fc80007800000 */
[----:B------:R-:W-:Y:S01]  /*1c80*/  FMNMX R84, R69, R64, !PT ;  /* 0x0000004045547209 */ /* 0x000fe20007800000 */
[----:B------:R-:W0:Y:S04]  /*1c90*/  SHFL.BFLY PT, R89, R86, 0x1, 0x1f ;  /* 0x0c201f0056597f89 */ /* 0x000e2800000e0000 */
[----:B------:R-:W1:Y:S01]  /*1ca0*/  SHFL.BFLY PT, R87, R84, 0x2, 0x1f ;  /* 0x0c401f0054577f89 */ /* 0x000e6200000e0000 */
[----:B0-----:R-:W-:Y:S02]  /*1cb0*/  FMNMX R64, R86, R89, !PT ;  /* 0x0000005956407209 */ /* 0x001fe40007800000 */
[----:B-1----:R-:W-:-:S05]  /*1cc0*/  FMNMX R86, R84, R87, !PT ;  /* 0x0000005754567209 */ /* 0x002fca0007800000 */
[----:B------:R-:W0:Y:S01]  /*1cd0*/  SHFL.BFLY PT, R89, R86, 0x1, 0x1f ;  /* 0x0c201f0056597f89 */ /* 0x000e2200000e0000 */
[----:B------:R-:W-:-:S03]  /*1ce0*/  FMNMX R64, R64, R83, !PT ;  /* 0x0000005340407209 */ /* 0x000fc60007800000 */
[----:B---3--:R1:W-:Y:S04]  /*1cf0*/  STS.U16 [R80+UR17+0x8400], R91 ;  /* 0x0084005b50007988 */ /* 0x0083e80008000411 */
[----:B-----5:R2:W-:Y:S04]  /*1d00*/  STS.U16 [R80+UR17+0x8800], R3 ;  /* 0x0088000350007988 */ /* 0x0205e80008000411 */
[----:B----4-:R-:W-:Y:S01]  /*1d10*/  STS.U16 [R80+UR17+0x8c00], R85 ;  /* 0x008c005550007988 */ /* 0x010fe20008000411 */
[----:B------:R3:W-:Y:S06]  /*1d20*/  MEMBAR.ALL.CTA ;  /* 0x0000000000007992 */ /* 0x0007ec0000008000 */
[----:B---3--:R-:W3:Y:S01]  /*1d30*/  FENCE.VIEW.ASYNC.S ;  /* 0x00000000000073c6 */ /* 0x008ee20000000000 */
[----:B------:R-:W-:Y:S01]  /*1d40*/  FADD R63, R63, -R64 ;  /* 0x800000403f3f7221 */ /* 0x000fe20000000000 */
[----:B0-----:R-:W-:-:S04]  /*1d50*/  FMNMX R89, R86, R89, !PT ;  /* 0x0000005956597209 */ /* 0x001fc80007800000 */
[----:B------:R-:W-:Y:S01]  /*1d60*/  FMNMX R89, R89, R82, !PT ;  /* 0x0000005259597209 */ /* 0x000fe20007800000 */
[----:B-1----:R-:W-:Y:S01]  /*1d70*/  FMUL R91, R63, 1.4426950216293334961 ;  /* 0x3fb8aa3b3f5b7820 */ /* 0x002fe20000400000 */
[--C-:B------:R-:W-:Y:S01]  /*1d80*/  FADD R67, R67, -R64.reuse ;  /* 0x8000004043437221 */ /* 0x100fe20000000000 */
[--C-:B------:R-:W-:Y:S01]  /*1d90*/  FADD R70, R70, -R64.reuse ;  /* 0x8000004046467221 */ /* 0x100fe20000000000 */
[----:B------:R-:W-:Y:S01]  /*1da0*/  FADD R63, R66, -R64 ;  /* 0x80000040423f7221 */ /* 0x000fe20000000000 */
[--C-:B------:R-:W-:Y:S01]  /*1db0*/  FADD R56, R56, -R89.reuse ;  /* 0x8000005938387221 */ /* 0x100fe20000000000 */
[----:B------:R-:W-:Y:S01]  /*1dc0*/  FADD R57, R57, -R89 ;  /* 0x8000005939397221 */ /* 0x000fe20000000000 */
[----:B------:R-:W-:Y:S01]  /*1dd0*/  FADD R86, -R64, R83 ;  /* 0x0000005340567221 */ /* 0x000fe20000000100 */
[----:B--2---:R-:W-:Y:S01]  /*1de0*/  FADD R3, -R89, R82 ;  /* 0x0000005259037221 */ /* 0x004fe20000000100 */
[----:B------:R-:W-:Y:S01]  /*1df0*/  FMUL R67, R67, 1.4426950216293334961 ;  /* 0x3fb8aa3b43437820 */ /* 0x000fe20000400000 */
[----:B------:R-:W-:Y:S01]  /*1e00*/  FMUL R70, R70, 1.4426950216293334961 ;  /* 0x3fb8aa3b46467820 */ /* 0x000fe20000400000 */
[--C-:B------:R-:W-:Y:S01]  /*1e10*/  FADD R71, R71, -R64.reuse ;  /* 0x8000004047477221 */ /* 0x100fe20000000000 */
[----:B------:R-:W-:Y:S01]  /*1e20*/  FMUL R63, R63, 1.4426950216293334961 ;  /* 0x3fb8aa3b3f3f7820 */ /* 0x000fe20000400000 */
[--C-:B------:R-:W-:Y:S01]  /*1e30*/  FADD R58, R58, -R64.reuse ;  /* 0x800000403a3a7221 */ /* 0x100fe20000000000 */
[----:B------:R-:W-:Y:S01]  /*1e40*/  FMUL R56, R56, 1.4426950216293334961 ;  /* 0x3fb8aa3b38387820 */ /* 0x000fe20000400000 */
[--C-:B------:R-:W-:Y:S01]  /*1e50*/  FADD R16, R16, -R64.reuse ;  /* 0x8000004010107221 */ /* 0x100fe20000000000 */
[--C-:B------:R-:W-:Y:S01]  /*1e60*/  FADD R65, R65, -R89.reuse ;  /* 0x8000005941417221 */ /* 0x100fe20000000000 */
[--C-:B------:R-:W-:Y:S01]  /*1e70*/  FADD R68, R68, -R89.reuse ;  /* 0x8000005944447221 */ /* 0x100fe20000000000 */
[--C-:B------:R-:W-:Y:S01]  /*1e80*/  FADD R69, R69, -R89.reuse ;  /* 0x8000005945457221 */ /* 0x100fe20000000000 */
[----:B------:R-:W-:Y:S01]  /*1e90*/  FMUL R57, R57, 1.4426950216293334961 ;  /* 0x3fb8aa3b39397820 */ /* 0x000fe20000400000 */
[--C-:B------:R-:W-:Y:S01]  /*1ea0*/  FADD R60, R60, -R89.reuse ;  /* 0x800000593c3c7221 */ /* 0x100fe20000000000 */
[----:B------:R-:W-:Y:S01]  /*1eb0*/  FADD R59, R59, -R64 ;  /* 0x800000403b3b7221 */ /* 0x000fe20000000000 */
[----:B------:R-:W-:Y:S01]  /*1ec0*/  FMUL R86, R86, 1.4426950216293334961 ;  /* 0x3fb8aa3b56567820 */ /* 0x000fe20000400000 */
[--C-:B------:R-:W-:Y:S01]  /*1ed0*/  FADD R61, R61, -R89.reuse ;  /* 0x800000593d3d7221 */ /* 0x100fe20000000000 */
[----:B------:R-:W-:Y:S01]  /*1ee0*/  FADD R62, R62, -R89 ;  /* 0x800000593e3e7221 */ /* 0x000fe20000000000 */
[----:B------:R-:W-:Y:S01]  /*1ef0*/  FMUL R3, R3, 1.4426950216293334961 ;  /* 0x3fb8aa3b03037820 */ /* 0x000fe20000400000 */
[----:B------:R-:W-:Y:S01]  /*1f00*/  FMUL R71, R71, 1.4426950216293334961 ;  /* 0x3fb8aa3b47477820 */ /* 0x000fe20000400000 */
[----:B------:R-:W-:Y:S01]  /*1f10*/  FMUL R58, R58, 1.4426950216293334961 ;  /* 0x3fb8aa3b3a3a7820 */ /* 0x000fe20000400000 */
[----:B------:R-:W-:Y:S01]  /*1f20*/  FMUL R16, R16, 1.4426950216293334961 ;  /* 0x3fb8aa3b10107820 */ /* 0x000fe20000400000 */
[----:B------:R-:W-:Y:S01]  /*1f30*/  MUFU.EX2 R87, R63 ;  /* 0x0000003f00577308 */ /* 0x000fe20000000800 */
[----:B------:R-:W-:Y:S01]  /*1f40*/  FMUL R65, R65, 1.4426950216293334961 ;  /* 0x3fb8aa3b41417820 */ /* 0x000fe20000400000 */
[----:B------:R-:W-:Y:S01]  /*1f50*/  FMUL R68, R68, 1.4426950216293334961 ;  /* 0x3fb8aa3b44447820 */ /* 0x000fe20000400000 */
[----:B------:R-:W-:Y:S01]  /*1f60*/  FMUL R69, R69, 1.4426950216293334961 ;  /* 0x3fb8aa3b45457820 */ /* 0x000fe20000400000 */
[----:B------:R-:W-:Y:S01]  /*1f70*/  FMUL R60, R60, 1.4426950216293334961 ;  /* 0x3fb8aa3b3c3c7820 */ /* 0x000fe20000400000 */
[----:B------:R-:W-:Y:S01]  /*1f80*/  FMUL R59, R59, 1.4426950216293334961 ;  /* 0x3fb8aa3b3b3b7820 */ /* 0x000fe20000400000 */
[----:B------:R-:W-:Y:S01]  /*1f90*/  FMUL R61, R61, 1.4426950216293334961 ;  /* 0x3fb8aa3b3d3d7820 */ /* 0x000fe20000400000 */
[----:B------:R-:W-:Y:S01]  /*1fa0*/  FMUL R62, R62, 1.4426950216293334961 ;  /* 0x3fb8aa3b3e3e7820 */ /* 0x000fe20000400000 */
[----:B------:R-:W-:Y:S08]  /*1fb0*/  MUFU.EX2 R67, R67 ;  /* 0x0000004300437308 */ /* 0x000ff00000000800 */
[----:B------:R-:W0:Y:S08]  /*1fc0*/  MUFU.EX2 R70, R70 ;  /* 0x0000004600467308 */ /* 0x000e300000000800 */
[----:B------:R-:W-:Y:S08]  /*1fd0*/  MUFU.EX2 R56, R56 ;  /* 0x0000003800387308 */ /* 0x000ff00000000800 */
[----:B------:R-:W1:Y:S08]  /*1fe0*/  MUFU.EX2 R63, R57 ;  /* 0x00000039003f7308 */ /* 0x000e700000000800 */
[----:B------:R-:W-:Y:S08]  /*1ff0*/  MUFU.EX2 R84, R58 ;  /* 0x0000003a00547308 */ /* 0x000ff00000000800 */
[----:B------:R-:W2:Y:S08]  /*2000*/  MUFU.EX2 R86, R86 ;  /* 0x0000005600567308 */ /* 0x000eb00000000800 */
[----:B------:R-:W4:Y:S08]  /*2010*/  MUFU.EX2 R3, R3 ;  /* 0x0000000300037308 */ /* 0x000f300000000800 */
[----:B------:R-:W5:Y:S08]  /*2020*/  MUFU.EX2 R71, R71 ;  /* 0x0000004700477308 */ /* 0x000f700000000800 */
[----:B------:R-:W-:Y:S08]  /*2030*/  MUFU.EX2 R66, R91 ;  /* 0x0000005b00427308 */ /* 0x000ff00000000800 */
[----:B------:R0:W3:Y:S08]  /*2040*/  MUFU.EX2 R58, R60 ;  /* 0x0000003c003a7308 */ /* 0x0000f00000000800 */
[----:B------:R-:W3:Y:S08]  /*2050*/  MUFU.EX2 R16, R16 ;  /* 0x0000001000107308 */ /* 0x000ef00000000800 */
[----:B------:R-:W-:Y:S08]  /*2060*/  MUFU.EX2 R83, R59 ;  /* 0x0000003b00537308 */ /* 0x000ff00000000800 */
[----:B------:R1:W3:Y:S08]  /*2070*/  MUFU.EX2 R91, R61 ;  /* 0x0000003d005b7308 */ /* 0x0002f00000000800 */
[----:B------:R-:W-:Y:S08]  /*2080*/  MUFU.EX2 R92, R62 ;  /* 0x0000003e005c7308 */ /* 0x000ff00000000800 */
[----:B------:R-:W3:Y:S08]  /*2090*/  MUFU.EX2 R65, R65 ;  /* 0x0000004100417308 */ /* 0x000ef00000000800 */
[----:B------:R-:W-:Y:S08]  /*20a0*/  MUFU.EX2 R68, R68 ;  /* 0x0000004400447308 */ /* 0x000ff00000000800 */
[----:B------:R-:W3:Y:S01]  /*20b0*/  MUFU.EX2 R69, R69 ;  /* 0x0000004500457308 */ /* 0x000ee20000000800 */
[----:B0-----:R-:W-:Y:S01]  /*20c0*/  FADD R60, R67, R70 ;  /* 0x00000046433c7221 */ /* 0x001fe20000000000 */
[----:B-1----:R-:W-:Y:S01]  /*20d0*/  FADD R61, R56, R63 ;  /* 0x0000003f383d7221 */ /* 0x002fe20000000000 */
[----:B------:R-:W-:Y:S01]  /*20e0*/  F2FP.F16.F32.PACK_AB R57, R70, R67 ;  /* 0x000000434639723e */ /* 0x000fe200000000ff */
[-C--:B--2---:R-:W-:Y:S01]  /*20f0*/  FMUL R26, R26, R86.reuse ;  /* 0x000000561a1a7220 */ /* 0x084fe20000400000 */
[-C--:B------:R-:W-:Y:S01]  /*2100*/  FMUL R27, R27, R86.reuse ;  /* 0x000000561b1b7220 */ /* 0x080fe20000400000 */
        /* <DEDUP_REMOVED lines=13> */
[----:B------:R-:W-:Y:S01]  /*21e0*/  FMUL R55, R55, R86 ;  /* 0x0000005637377220 */ /* 0x000fe20000400000 */
[-C--:B----4-:R-:W-:Y:S01]  /*21f0*/  FMUL R24, R24, R3.reuse ;  /* 0x0000000318187220 */ /* 0x090fe20000400000 */
        /* <DEDUP_REMOVED lines=15> */
[----:B------:R-:W-:Y:S01]  /*22f0*/  F2FP.F16.F32.PACK_AB R56, R63, R56 ;  /* 0x000000383f38723e */ /* 0x000fe200000000ff */
[----:B-----5:R-:W-:Y:S01]  /*2300*/  FADD R67, R71, R60 ;  /* 0x0000003c47437221 */ /* 0x020fe20000000000 */
[----:B---3--:R-:W-:Y:S01]  /*2310*/  FADD R70, R58, R61 ;  /* 0x0000003d3a467221 */ /* 0x008fe20000000000 */
[----:B------:R-:W-:-:S02]  /*2320*/  F2FP.F16.F32.PACK_AB R59, R16, R71 ;  /* 0x00000047103b723e */ /* 0x000fc400000000ff */
[----:B------:R-:W-:Y:S02]  /*2330*/  F2FP.F16.F32.PACK_AB R58, R91, R58 ;  /* 0x0000003a5b3a723e */ /* 0x000fe400000000ff */
[----:B------:R-:W-:Y:S02]  /*2340*/  F2FP.F16.F32.PACK_AB R60, R65, R92 ;  /* 0x0000005c413c723e */ /* 0x000fe400000000ff */
[----:B------:R-:W-:Y:S02]  /*2350*/  F2FP.F16.F32.PACK_AB R61, R87, R66 ;  /* 0x00000042573d723e */ /* 0x000fe400000000ff */
[----:B------:R-:W-:Y:S02]  /*2360*/  F2FP.F16.F32.PACK_AB R62, R69, R68 ;  /* 0x00000044453e723e */ /* 0x000fe400000000ff */
[----:B------:R-:W-:Y:S01]  /*2370*/  F2FP.F16.F32.PACK_AB R63, R83, R84 ;  /* 0x00000054533f723e */ /* 0x000fe200000000ff */
[----:B------:R-:W-:Y:S06]  /*2380*/  BAR.SYNC.DEFER_BLOCKING 0x0 ;  /* 0x0000000000007b1d */ /* 0x000fec0000010000 */
[----:B------:R-:W-:Y:S01]  /*2390*/  UMOV UR22, UR6 ;  /* 0x0000000600167c82 */ /* 0x000fe20008000000 */
[----:B------:R-:W-:Y:S01]  /*23a0*/  UMOV UR23, 0x80000020 ;  /* 0x8000002000177882 */ /* 0x000fe20000000000 */
[----:B------:R-:W-:-:S06]  /*23b0*/  WARPGROUP.ARRIVE ;  /* 0x00000000000079c5 */ /* 0x000fcc0000000000 */
[----:B------:R-:W-:Y:S01]  /*23c0*/  HGMMA.64x64x16.F32 R24, R56, gdesc[UR20], R24 ;  /* 0x00e0001438187df0 */ /* 0x000fe20008700818 */
[----:B------:R-:W-:Y:S01]  /*23d0*/  FADD R91, R91, R70 ;  /* 0x000000465b5b7221 */ /* 0x000fe20000000000 */
[----:B------:R-:W-:-:S03]  /*23e0*/  FADD R67, R16, R67 ;  /* 0x0000004310437221 */ /* 0x000fc60000000000 */
[----:B------:R-:W-:Y:S01]  /*23f0*/  FADD R92, R92, R91 ;  /* 0x0000005b5c5c7221 */ /* 0x000fe20000000000 */
[----:B------:R-:W-:-:S03]  /*2400*/  FADD R66, R66, R67 ;  /* 0x0000004342427221 */ /* 0x000fc60000000000 */
[----:B------:R-:W-:Y:S01]  /*2410*/  FADD R65, R65, R92 ;  /* 0x0000005c41417221 */ /* 0x000fe20000000000 */
[----:B------:R-:W-:-:S03]  /*2420*/  FADD R87, R87, R66 ;  /* 0x0000004257577221 */ /* 0x000fc60000000000 */
[----:B------:R-:W-:Y:S01]  /*2430*/  FADD R68, R68, R65 ;  /* 0x0000004144447221 */ /* 0x000fe20000000000 */
[----:B------:R-:W-:-:S03]  /*2440*/  FADD R84, R84, R87 ;  /* 0x0000005754547221 */ /* 0x000fc60000000000 */
[----:B------:R-:W-:Y:S01]  /*2450*/  FADD R68, R69, R68 ;  /* 0x0000004445447221 */ /* 0x000fe20000000000 */
[----:B------:R-:W-:-:S04]  /*2460*/  FADD R84, R83, R84 ;  /* 0x0000005453547221 */ /* 0x000fc80000000000 */
[----:B------:R-:W0:Y:S04]  /*2470*/  SHFL.BFLY PT, R65, R68, 0x2, 0x1f ;  /* 0x0c401f0044417f89 */ /* 0x000e2800000e0000 */
[----:B------:R-:W1:Y:S01]  /*2480*/  SHFL.BFLY PT, R67, R84, 0x2, 0x1f ;  /* 0x0c401f0054437f89 */ /* 0x000e6200000e0000 */
[----:B------:R-:W-:Y:S01]  /*2490*/  UIADD3 UR4, UP0, UR4, 0x20, URZ ;  /* 0x0000002004047890 */ /* 0x000fe2000ff1e03f */
[----:B------:R-:W-:Y:S01]  /*24a0*/  HGMMA.64x64x16.F32 R24, R60, gdesc[UR16], R24, gsb0 ;  /* 0x00e000103c187df0 */ /* 0x000fe20008000818 */
[----:B0-----:R-:W-:Y:S01]  /*24b0*/  FADD R65, R68, R65 ;  /* 0x0000004144417221 */ /* 0x001fe20000000000 */
[----:B-1----:R-:W-:Y:S01]  /*24c0*/  FADD R67, R84, R67 ;  /* 0x0000004354437221 */ /* 0x002fe20000000000 */
[----:B------:R-:W-:-:S03]  /*24d0*/  UIADD3.X UR5, URZ, UR5, URZ, UP0, !UPT ;  /* 0x000000053f057290 */ /* 0x000fc600087fe43f */
[----:B------:R-:W0:Y:S04]  /*24e0*/  SHFL.BFLY PT, R16, R65, 0x1, 0x1f ;  /* 0x0c201f0041107f89 */ /* 0x000e2800000e0000 */
[----:B------:R-:W1:Y:S01]  /*24f0*/  SHFL.BFLY PT, R66, R67, 0x1, 0x1f ;  /* 0x0c201f0043427f89 */ /* 0x000e6200000e0000 */
[----:B------:R-:W-:Y:S01]  /*2500*/  IMAD.U32 R70, RZ, RZ, UR5 ;  /* 0x00000005ff467e24 */ /* 0x000fe2000f8e00ff */
[----:B------:R-:W-:-:S04]  /*2510*/  ISETP.LE.U32.AND P0, PT, R88, UR4, PT ;  /* 0x0000000458007c0c */ /* 0x000fc8000bf03070 */
[----:B------:R-:W-:Y:S01]  /*2520*/  ISETP.GE.U32.AND.EX P0, PT, R70, RZ, PT, P0 ;  /* 0x000000ff4600720c */ /* 0x000fe20003f06100 */
[----:B------:R-:W-:Y:S02]  /*2530*/  IMAD R77, R17, 0x20, R77 ;  /* 0x00000020114d7824 */ /* 0x000fe400078e024d */
[----:B------:R-:W-:Y:S02]  /*2540*/  IMAD R79, R73, 0x20, R79 ;  /* 0x00000020494f7824 */ /* 0x000fe400078e024f */
[----:B------:R-:W-:Y:S02]  /*2550*/  IMAD.MOV.U32 R82, RZ, RZ, R89 ;  /* 0x000000ffff527224 */ /* 0x000fe400078e0059 */
[----:B------:R-:W-:Y:S02]  /*2560*/  IMAD.MOV.U32 R83, RZ, RZ, R64 ;  /* 0x000000ffff537224 */ /* 0x000fe400078e0040 */
[----:B0-----:R-:W-:Y:S01]  /*2570*/  FADD R16, R65, R16 ;  /* 0x0000001041107221 */ /* 0x001fe20000000000 */
[----:B-1----:R-:W-:-:S03]  /*2580*/  FADD R69, R67, R66 ;  /* 0x0000004243457221 */ /* 0x002fc60000000000 */
[----:B------:R-:W-:Y:S01]  /*2590*/  FFMA R72, R3, R72, R16 ;  /* 0x0000004803487223 */ /* 0x000fe20000000010 */
[----:B------:R-:W-:Y:S02]  /*25a0*/  IMAD.MOV.U32 R16, RZ, RZ, R89 ;  /* 0x000000ffff107224 */ /* 0x000fe400078e0059 */
[----:B------:R-:W-:Y:S01]  /*25b0*/  FFMA R81, R86, R81, R69 ;  /* 0x0000005156517223 */ /* 0x000fe20000000045 */
[----:B------:R-:W-:Y:S01]  /*25c0*/  IMAD.MOV.U32 R3, RZ, RZ, R64 ;  /* 0x000000ffff037224 */ /* 0x000fe200078e0040 */
[----:B------:R-:W-:Y:S02]  /*25d0*/  WARPGROUP.DEPBAR.LE gsb0, 0x0 ;  /* 0x00008000000079c5 */ /* 0x000fe40000010000 */
[----:B------:R-:W-:Y:S05]  /*25e0*/  @!P0 BRA `(.L_x_1) ;  /* 0xffffffec00848947 */ /* 0x000fea000383ffff */
.L_x_0:
[----:B------:R-:W-:Y:S01]  /*25f0*/  FMUL R8, R51, 0.25 ;  /* 0x3e80000033087820 */ /* 0x000fe20000400000 */
[----:B------:R-:W-:Y:S01]  /*2600*/  FSETP.GT.AND P1, PT, |R81|, 8.50705917302346158658e+37, PT ;  /* 0x7e8000005100780b */ /* 0x000fe20003f24200 */
[----:B------:R-:W-:Y:S01]  /*2610*/  FMUL R7, R54, 0.25 ;  /* 0x3e80000036077820 */ /* 0x000fe20000400000 */
[----:B------:R-:W-:Y:S01]  /*2620*/  FMUL R6, R55, 0.25 ;  /* 0x3e80000037067820 */ /* 0x000fe20000400000 */
[----:B------:R-:W-:Y:S01]  /*2630*/  FMUL R9, R46, 0.25 ;  /* 0x3e8000002e097820 */ /* 0x000fe20000400000 */
[----:B------:R-:W-:Y:S01]  /*2640*/  FSEL R51, R8, R51, P1 ;  /* 0x0000003308337208 */ /* 0x000fe20000800000 */
[----:B------:R-:W-:Y:S01]  /*2650*/  FMUL R8, R47, 0.25 ;  /* 0x3e8000002f087820 */ /* 0x000fe20000400000 */
[----:B------:R-:W-:Y:S01]  /*2660*/  FSEL R22, R7, R54, P1 ;  /* 0x0000003607167208 */ /* 0x000fe20000800000 */
[----:B------:R-:W-:Y:S01]  /*2670*/  FMUL R7, R50, 0.25 ;  /* 0x3e80000032077820 */ /* 0x000fe20000400000 */
[----:B------:R-:W-:Y:S01]  /*2680*/  FMUL R10, R35, 0.25 ;  /* 0x3e800000230a7820 */ /* 0x000fe20000400000 */
[----:B------:R-:W-:Y:S01]  /*2690*/  FMUL R12, R31, 0.25 ;  /* 0x3e8000001f0c7820 */ /* 0x000fe20000400000 */
[----:B------:R-:W-:Y:S01]  /*26a0*/  FSEL R15, R8, R47, P1 ;  /* 0x0000002f080f7208 */ /* 0x000fe20000800000 */
        /* <DEDUP_REMOVED lines=13> */
[----:B------:R-:W-:Y:S01]  /*2780*/  FSETP.GT.AND P2, PT, |R72|, 8.50705917302346158658e+37, PT ;  /* 0x7e8000004800780b */ /* 0x000fe20003f44200 */
        /* <DEDUP_REMOVED lines=28> */
[----:B------:R-:W-:Y:S01]  /*2950*/  IMAD.MOV.U32 R62, RZ, RZ, 0x3dc6b27f ;  /* 0x3dc6b27fff3e7424 */ /* 0x000fe200078e00ff */
[----:B------:R-:W-:Y:S01]  /*2960*/  LOP3.LUT R12, R5, 0x7, RZ, 0xc0, !PT ;  /* 0x00000007050c7812 */ /* 0x000fe200078ec0ff */
[----:B------:R-:W-:Y:S01]  /*2970*/  BAR.SYNC.DEFER_BLOCKING 0x0 ;  /* 0x0000000000007b1d */ /* 0x000fe20000010000 */
[----:B------:R-:W-:-:S02]  /*2980*/  FSEL R33, R26, R33, P2 ;  /* 0x000000211a217208 */ /* 0x000fc40001000000 */
[----:B------:R-:W-:Y:S01]  /*2990*/  FSEL R32, R17, R32, P2 ;  /* 0x0000002011207208 */ /* 0x000fe20001000000 */
[----:B------:R-:W-:Y:S01]  /*29a0*/  IMAD.SHL.U32 R17, R5, 0x8, RZ ;  /* 0x0000000805117824 */ /* 0x000fe200078e00ff */
[----:B------:R-:W-:-:S03]  /*29b0*/  FSEL R26, R27, R28, P2 ;  /* 0x0000001c1b1a7208 */ /* 0x000fc60001000000 */
[----:B------:R-:W0:Y:S01]  /*29c0*/  LDC R35, c[0x0][0x278] ;  /* 0x00009e00ff237b82 */ /* 0x000e220000000800 */
[C---:B------:R-:W-:Y:S01]  /*29d0*/  LEA R27, R12.reuse, UR17, 0x4 ;  /* 0x000000110c1b7c11 */ /* 0x040fe2000f8e20ff */
[----:B------:R-:W-:Y:S01]  /*29e0*/  ULDC.64 UR4, c[0x0][0x270] ;  /* 0x00009c0000047ab9 */ /* 0x000fe20000000a00 */
[----:B------:R-:W-:Y:S01]  /*29f0*/  LOP3.LUT R31, R5, 0x8, RZ, 0xc0, !PT ;  /* 0x00000008051f7812 */ /* 0x000fe200078ec0ff */
[----:B------:R-:W-:Y:S01]  /*2a00*/  UIMAD UR4, UR16, UR4, URZ ;  /* 0x00000004100472a4 */ /* 0x000fe2000f8e023f */
[----:B------:R-:W-:Y:S01]  /*2a10*/  LOP3.LUT R49, R17, 0xf80, RZ, 0xc0, !PT ;  /* 0x00000f8011317812 */ /* 0x000fe200078ec0ff */
[--C-:B------:R-:W-:Y:S01]  /*2a20*/  IMAD R28, R12, -0x8, R27.reuse ;  /* 0xfffffff80c1c7824 */ /* 0x100fe200078e021b */
[----:B------:R-:W-:Y:S01]  /*2a30*/  FSETP.GEU.AND P5, PT, |R81|, 1.175494350822287508e-38, PT ;  /* 0x008000005100780b */ /* 0x000fe20003fae200 */
[----:B------:R-:W-:Y:S01]  /*2a40*/  IMAD R12, R31, 0x200, R27 ;  /* 0x000002001f0c7824 */ /* 0x000fe200078e021b */
[----:B------:R-:W-:Y:S01]  /*2a50*/  LOP3.LUT P0, RZ, R5, 0x100, RZ, 0xc0, !PT ;  /* 0x0000010005ff7812 */ /* 0x000fe2000780c0ff */
[----:B------:R-:W-:Y:S01]  /*2a60*/  FMUL R17, R24, 0.25 ;  /* 0x3e80000018117820 */ /* 0x000fe20000400000 */
[----:B------:R-:W-:Y:S01]  /*2a70*/  FSETP.GEU.AND P4, PT, R81, 1.175494350822287508e-38, PT ;  /* 0x008000005100780b */ /* 0x000fe20003f8e000 */
[----:B------:R-:W-:-:S02]  /*2a80*/  IMAD.IADD R49, R49, 0x1, R12 ;  /* 0x0000000131317824 */ /* 0x000fc400078e020c */
[----:B------:R-:W-:Y:S01]  /*2a90*/  FMUL R12, R81, 8388608 ;  /* 0x4b000000510c7820 */ /* 0x000fe20000400000 */
[----:B------:R-:W-:Y:S01]  /*2aa0*/  IMAD.SHL.U32 R5, R5, 0x4, RZ ;  /* 0x0000000405057824 */ /* 0x000fe200078e00ff */
[----:B------:R-:W-:Y:S02]  /*2ab0*/  FSEL R61, R17, R24, P2 ;  /* 0x00000018113d7208 */ /* 0x000fe40001000000 */
[----:B------:R-:W-:Y:S02]  /*2ac0*/  FSETP.GEU.AND P3, PT, R72, 1.175494350822287508e-38, PT ;  /* 0x008000004800780b */ /* 0x000fe40003f6e000 */
[----:B------:R-:W-:Y:S01]  /*2ad0*/  FSEL R12, R12, R81, !P4 ;  /* 0x000000510c0c7208 */ /* 0x000fe20006000000 */
[----:B------:R-:W-:Y:S01]  /*2ae0*/  @P1 FMUL R81, R81, 0.25 ;  /* 0x3e80000051511820 */ /* 0x000fe20000400000 */
[----:B------:R-:W-:Y:S01]  /*2af0*/  LOP3.LUT R17, R5, 0x3c0, RZ, 0xc0, !PT ;  /* 0x000003c005117812 */ /* 0x000fe200078ec0ff */
[----:B------:R-:W-:Y:S01]  /*2b00*/  FMUL R5, R72, 8388608 ;  /* 0x4b00000048057820 */ /* 0x000fe20000400000 */
[----:B------:R-:W-:Y:S01]  /*2b10*/  FSEL R20, R20, R43, P1 ;  /* 0x0000002b14147208 */ /* 0x000fe20000800000 */
[----:B------:R-:W-:Y:S01]  /*2b20*/  @!P5 FMUL R81, R81, 16777216 ;  /* 0x4b8000005151d820 */ /* 0x000fe20000400000 */
[----:B------:R-:W-:Y:S01]  /*2b30*/  FSEL R21, R21, R42, P1 ;  /* 0x0000002a15157208 */ /* 0x000fe20000800000 */
[----:B------:R-:W-:Y:S01]  /*2b40*/  IMAD.IADD R34, R17, 0x1, R28 ;  /* 0x0000000111227824 */ /* 0x000fe200078e021c */
[----:B------:R-:W-:Y:S01]  /*2b50*/  FSEL R5, R5, R72, !P3 ;  /* 0x0000004805057208 */ /* 0x000fe20005800000 */
[----:B------:R-:W1:Y:S01]  /*2b60*/  MUFU.RCP R36, R81 ;  /* 0x0000005100247308 */ /* 0x000e620000001000 */
[----:B------:R-:W-:Y:S01]  /*2b70*/  FSEL R11, R11, R30, P1 ;  /* 0x0000001e0b0b7208 */ /* 0x000fe20000800000 */
[----:B------:R-:W-:Y:S01]  /*2b80*/  VIADD R28, R12, 0xc0cafb0d ;  /* 0xc0cafb0d0c1c7836 */ /* 0x000fe20000000000 */
[----:B------:R-:W-:Y:S01]  /*2b90*/  FSETP.GEU.AND P1, PT, |R72|, 1.175494350822287508e-38, PT ;  /* 0x008000004800780b */ /* 0x000fe20003f2e200 */
[----:B------:R-:W-:-:S02]  /*2ba0*/  VIADD R17, R5, 0xc0cafb0d ;  /* 0xc0cafb0d05117836 */ /* 0x000fc40000000000 */
[----:B------:R-:W-:Y:S01]  /*2bb0*/  @!P5 FMUL R19, R19, 16777216 ;  /* 0x4b8000001313d820 */ /* 0x000fe20000400000 */
[----:B------:R-:W-:Y:S01]  /*2bc0*/  @!P5 FMUL R8, R8, 16777216 ;  /* 0x4b8000000808d820 */ /* 0x000fe20000400000 */
[----:B------:R-:W-:Y:S01]  /*2bd0*/  LOP3.LUT R57, R28, 0xff800000, RZ, 0xc0, !PT ;  /* 0xff8000001c397812 */ /* 0x000fe200078ec0ff */
[----:B------:R-:W-:Y:S01]  /*2be0*/  @P2 FMUL R72, R72, 0.25 ;  /* 0x3e80000048482820 */ /* 0x000fe20000400000 */
[----:B------:R-:W-:Y:S01]  /*2bf0*/  LOP3.LUT R24, R17, 0xff800000, RZ, 0xc0, !PT ;  /* 0xff80000011187812 */ /* 0x000fe200078ec0ff */
[----:B------:R-:W-:Y:S01]  /*2c00*/  FMUL R30, R25, 0.25 ;  /* 0x3e800000191e7820 */ /* 0x000fe20000400000 */
[----:B------:R-:W-:Y:S01]  /*2c10*/  FMUL R43, R48, 0.25 ;  /* 0x3e800000302b7820 */ /* 0x000fe20000400000 */
[----:B------:R-:W-:Y:S01]  /*2c20*/  I2FP.F32.S32 R37, R57 ;  /* 0x0000003900257245 */ /* 0x000fe20000201400 */
[----:B------:R-:W-:Y:S01]  /*2c30*/  IMAD.IADD R57, R12, 0x1, -R57 ;  /* 0x000000010c397824 */ /* 0x000fe200078e0a39 */
[----:B------:R-:W-:Y:S01]  /*2c40*/  I2FP.F32.S32 R28, R24 ;  /* 0x00000018001c7245 */ /* 0x000fe20000201400 */
[----:B------:R-:W-:-:S02]  /*2c50*/  IMAD.IADD R24, R5, 0x1, -R24 ;  /* 0x0000000105187824 */ /* 0x000fc400078e0a18 */
[----:B------:R-:W-:Y:S01]  /*2c60*/  @!P1 FMUL R72, R72, 16777216 ;  /* 0x4b80000048489820 */ /* 0x000fe20000400000 */
[C---:B-1----:R-:W-:Y:S01]  /*2c70*/  FMUL R76, R36.reuse, R19 ;  /* 0x00000013244c7220 */ /* 0x042fe20000400000 */
[----:B------:R-:W-:Y:S01]  /*2c80*/  FMUL R59, R36, R8 ;  /* 0x00000008243b7220 */ /* 0x000fe20000400000 */
[----:B------:R-:W-:Y:S01]  /*2c90*/  FADD R19, R24, -1 ;  /* 0xbf80000018137421 */ /* 0x000fe20000000000 */
[----:B------:R-:W-:Y:S01]  /*2ca0*/  FSEL R25, R30, R25, P2 ;  /* 0x000000191e197208 */ /* 0x000fe20001000000 */
[----:B------:R-:W-:Y:S01]  /*2cb0*/  @!P1 FMUL R41, R41, 16777216 ;  /* 0x4b80000029299820 */ /* 0x000fe20000400000 */
[----:B------:R-:W1:Y:S01]  /*2cc0*/  MUFU.RCP R72, R72 ;  /* 0x0000004800487308 */ /* 0x000e620000001000 */
[----:B------:R-:W-:Y:S01]  /*2cd0*/  FFMA.FTZ R8, R19, R62, -0.16845393180847167969 ;  /* 0xbe2c7f3013087423 */ /* 0x000fe2000001003e */
[----:B------:R-:W-:Y:S01]  /*2ce0*/  FSEL R43, R43, R48, P2 ;  /* 0x000000302b2b7208 */ /* 0x000fe20001000000 */
[----:B------:R-:W-:Y:S01]  /*2cf0*/  @!P1 FMUL R10, R10, 16777216 ;  /* 0x4b8000000a0a9820 */ /* 0x000fe20000400000 */
[----:B------:R-:W-:Y:S01]  /*2d00*/  FSEL R30, RZ, -23, P4 ;  /* 0xc1b80000ff1e7808 */ /* 0x000fe20002000000 */
[----:B------:R-:W-:Y:S01]  /*2d10*/  FFMA.FTZ R8, R19, R8, 0.1716887056827545166 ;  /* 0x3e2fcf2a13087423 */ /* 0x000fe20000010008 */
[----:B------:R-:W-:Y:S01]  /*2d20*/  @!P5 FMUL R6, R6, 16777216 ;  /* 0x4b8000000606d820 */ /* 0x000fe20000400000 */
[----:B------:R-:W-:Y:S01]  /*2d30*/  @!P5 FMUL R23, R23, 16777216 ;  /* 0x4b8000001717d820 */ /* 0x000fe20000400000 */
[----:B------:R-:W-:Y:S01]  /*2d40*/  @!P5 FMUL R22, R22, 16777216 ;  /* 0x4b8000001616d820 */ /* 0x000fe20000400000 */
[----:B------:R-:W-:Y:S01]  /*2d50*/  FFMA.FTZ R8, R19, R8, -0.17900948226451873779 ;  /* 0xbe374e4313087423 */ /* 0x000fe20000010008 */
[----:B------:R-:W-:Y:S01]  /*2d60*/  @!P5 FMUL R51, R51, 16777216 ;  /* 0x4b8000003333d820 */ /* 0x000fe20000400000 */
[----:B------:R-:W-:Y:S01]  /*2d70*/  @!P5 FMUL R15, R15, 16777216 ;  /* 0x4b8000000f0fd820 */ /* 0x000fe20000400000 */
[----:B------:R-:W-:Y:S01]  /*2d80*/  @!P5 FMUL R14, R14, 16777216 ;  /* 0x4b8000000e0ed820 */ /* 0x000fe20000400000 */
[----:B------:R-:W-:Y:S01]  /*2d90*/  FFMA.FTZ R8, R19, R8, 0.20512372255325317383 ;  /* 0x3e520bf413087423 */ /* 0x000fe20000010008 */
[----:B------:R-:W-:Y:S01]  /*2da0*/  @!P5 FMUL R20, R20, 16777216 ;  /* 0x4b8000001414d820 */ /* 0x000fe20000400000 */
[----:B------:R-:W-:Y:S01]  /*2db0*/  @!P5 FMUL R21, R21, 16777216 ;  /* 0x4b8000001515d820 */ /* 0x000fe20000400000 */
[----:B------:R-:W-:Y:S01]  /*2dc0*/  @!P5 FMUL R39, R39, 16777216 ;  /* 0x4b8000002727d820 */ /* 0x000fe20000400000 */
[----:B------:R-:W-:Y:S01]  /*2dd0*/  FFMA.FTZ R8, R19, R8, -0.24046532809734344482 ;  /* 0xbe763c8b13087423 */ /* 0x000fe20000010008 */
[----:B------:R-:W-:Y:S01]  /*2de0*/  @!P5 FMUL R13, R13, 16777216 ;  /* 0x4b8000000d0dd820 */ /* 0x000fe20000400000 */
[----:B------:R-:W-:Y:S01]  /*2df0*/  @!P5 FMUL R7, R7, 16777216 ;  /* 0x4b8000000707d820 */ /* 0x000fe20000400000 */
[----:B------:R-:W-:Y:S01]  /*2e00*/  @!P5 FMUL R60, R60, 16777216 ;  /* 0x4b8000003c3cd820 */ /* 0x000fe20000400000 */
[----:B------:R-:W-:Y:S01]  /*2e10*/  FFMA.FTZ R8, R19, R8, 0.28857114911079406738 ;  /* 0x3e93bf9913087423 */ /* 0x000fe20000010008 */
[----:B------:R-:W-:Y:S01]  /*2e20*/  @!P5 FMUL R11, R11, 16777216 ;  /* 0x4b8000000b0bd820 */ /* 0x000fe20000400000 */
[----:B------:R-:W-:Y:S01]  /*2e30*/  @!P5 FMUL R55, R55, 16777216 ;  /* 0x4b8000003737d820 */ /* 0x000fe20000400000 */
[C---:B-1----:R-:W-:Y:S01]  /*2e40*/  FMUL R68, R72.reuse, R41 ;  /* 0x0000002948447220 */ /* 0x042fe20000400000 */
[----:B------:R-:W-:Y:S01]  /*2e50*/  @!P1 FMUL R53, R53, 16777216 ;  /* 0x4b80000035359820 */ /* 0x000fe20000400000 */
[----:B------:R-:W-:Y:S01]  /*2e60*/  @!P1 FMUL R9, R9, 16777216 ;  /* 0x4b80000009099820 */ /* 0x000fe20000400000 */
[----:B------:R-:W-:Y:S01]  /*2e70*/  @!P1 FMUL R45, R45, 16777216 ;  /* 0x4b8000002d2d9820 */ /* 0x000fe20000400000 */
[----:B------:R-:W-:Y:S01]  /*2e80*/  FADD R57, R57, -1 ;  /* 0xbf80000039397421 */ /* 0x000fe20000000000 */
[----:B------:R-:W-:Y:S01]  /*2e90*/  FMUL R41, R72, R10 ;  /* 0x0000000a48297220 */ /* 0x000fe20000400000 */
[----:B------:R-:W-:Y:S01]  /*2ea0*/  FFMA.FTZ R30, R37, 1.1920928955078125e-07, R30 ;  /* 0x34000000251e7823 */ /* 0x000fe2000001001e */
[----:B------:R-:W-:Y:S01]  /*2eb0*/  @!P1 FMUL R38, R38, 16777216 ;  /* 0x4b80000026269820 */ /* 0x000fe20000400000 */
        /* <DEDUP_REMOVED lines=9> */
[----:B------:R-:W-:Y:S01]  /*2f50*/  FFMA.FTZ R10, R19, R8, -0.36067417263984680176 ;  /* 0xbeb8aa49130a7423 */ /* 0x000fe20000010008 */
[----:B------:R-:W-:Y:S01]  /*2f60*/  LEA.HI R17, R31, R34, RZ, 0x1f ;  /* 0x000000221f117211 */ /* 0x000fe200078ff8ff */
[C---:B------:R-:W-:Y:S01]  /*2f70*/  FMUL R37, R36.reuse, R6 ;  /* 0x0000000624257220 */ /* 0x040fe20000400000 */
[----:B------:R-:W-:Y:S01]  /*2f80*/  @!P1 FMUL R25, R25, 16777216 ;  /* 0x4b80000019199820 */ /* 0x000fe20000400000 */
[C---:B------:R-:W-:Y:S01]  /*2f90*/  FMUL R23, R36.reuse, R23 ;  /* 0x0000001724177220 */ /* 0x040fe20000400000 */
        /* <DEDUP_REMOVED lines=11> */
[----:B------:R-:W-:Y:S01]  /*3050*/  FMUL R78, R36, R55 ;  /* 0x00000037244e7220 */ /* 0x000fe20000400000 */
[C---:B------:R-:W-:Y:S01]  /*3060*/  FMUL R36, R72.reuse, R53 ;  /* 0x0000003548247220 */ /* 0x040fe20000400000 */
[C---:B------:R-:W-:Y:S01]  /*3070*/  FMUL R39, R72.reuse, R9 ;  /* 0x0000000948277220 */ /* 0x040fe20000400000 */
[----:B------:R-:W-:Y:S01]  /*3080*/  FFMA.FTZ R24, R57, R62, -0.16845393180847167969 ;  /* 0xbe2c7f3039187423 */ /* 0x000fe2000001003e */
        /* <DEDUP_REMOVED lines=11> */
[----:B------:R-:W-:Y:S01]  /*3140*/  FFMA.FTZ R10, R19, R10, 0.48089820146560668945 ;  /* 0x3ef6384a130a7423 */ /* 0x000fe2000001000a */
[----:B------:R-:W-:Y:S01]  /*3150*/  FMUL R72, R72, R25 ;  /* 0x0000001948487220 */ /* 0x000fe20000400000 */
[----:B------:R-:W-:Y:S01]  /*3160*/  ISETP.GE.U32.AND P1, PT, R5, 0x7f800000, PT ;  /* 0x7f8000000500780c */ /* 0x000fe20003f26070 */
[----:B0-----:R-:W-:-:S02]  /*3170*/  IMAD R74, R74, R35, RZ ;  /* 0x000000234a4a7224 */ /* 0x001fc400078e02ff */
[----:B------:R-:W-:Y:S01]  /*3180*/  FFMA.FTZ R18, R19, R10, -0.72134751081466674805 ;  /* 0xbf38aa3b13127423 */ /* 0x000fe2000001000a */
[----:B------:R-:W-:Y:S01]  /*3190*/  F2FP.F16.F32.PACK_AB R10, R11, R78 ;  /* 0x0000004e0b0a723e */ /* 0x000fe200000000ff */
[----:B------:R-:W-:Y:S01]  /*31a0*/  FFMA.FTZ R24, R57, R24, 0.1716887056827545166 ;  /* 0x3e2fcf2a39187423 */ /* 0x000fe20000010018 */
[----:B------:R-:W-:Y:S01]  /*31b0*/  F2FP.F16.F32.PACK_AB R8, R26, R61 ;  /* 0x0000003d1a08723e */ /* 0x000fe200000000ff */
[----:B------:R-:W-:Y:S01]  /*31c0*/  FMUL R18, R19, R18 ;  /* 0x0000001213127220 */ /* 0x000fe20000400000 */
[----:B------:R-:W-:Y:S01]  /*31d0*/  F2FP.F16.F32.PACK_AB R9, R9, R72 ;  /* 0x000000480909723e */ /* 0x000fe200000000ff */
[----:B------:R-:W-:Y:S01]  /*31e0*/  IMAD R42, R35, 0x2, R74 ;  /* 0x00000002232a7824 */ /* 0x000fe200078e024a */
[----:B------:R-:W-:Y:S01]  /*31f0*/  F2FP.F16.F32.PACK_AB R11, R59, R76 ;  /* 0x0000004c3b0b723e */ /* 0x000fe200000000ff */
[----:B------:R-:W-:Y:S01]  /*3200*/  FMUL R18, R19, R18 ;  /* 0x0000001213127220 */ /* 0x000fe20000400000 */
[----:B------:R-:W-:Y:S01]  /*3210*/  FSEL R27, RZ, -23, P3 ;  /* 0xc1b80000ff1b7808 */ /* 0x000fe20001800000 */
[----:B------:R-:W-:Y:S01]  /*3220*/  FFMA.FTZ R24, R57, R24, -0.17900948226451873779 ;  /* 0xbe374e4339187423 */ /* 0x000fe20000010018 */
[----:B------:R-:W-:Y:S01]  /*3230*/  @P1 IMAD.MOV.U32 R44, RZ, RZ, 0x7f800000 ;  /* 0x7f800000ff2c1424 */ /* 0x000fe200078e00ff */
[----:B------:R0:W-:Y:S01]  /*3240*/  STSM.16.M88.4 [R49], R8 ;  /* 0x0000000831007844 */ /* 0x0001e20000000200 */
[----:B------:R-:W-:Y:S01]  /*3250*/  FFMA.FTZ R18, R19, 1.4426950216293334961, R18 ;  /* 0x3fb8aa3b13127823 */ /* 0x000fe20000010012 */
[----:B------:R-:W-:Y:S01]  /*3260*/  FFMA.FTZ R27, R28, 1.1920928955078125e-07, R27 ;  /* 0x340000001c1b7823 */ /* 0x000fe2000001001b */
[----:B------:R-:W-:Y:S01]  /*3270*/  FSETP.NEU.AND P2, PT, R5, RZ, PT ;  /* 0x000000ff0500720b */ /* 0x000fe20003f4d000 */
[----:B------:R-:W-:-:S02]  /*3280*/  IMAD R58, R35, 0x2, R42 ;  /* 0x00000002233a7824 */ /* 0x000fc400078e022a */
[----:B------:R-:W-:Y:S01]  /*3290*/  FFMA.FTZ R24, R57, R24, 0.20512372255325317383 ;  /* 0x3e520bf439187423 */ /* 0x000fe20000010018 */
[----:B------:R-:W-:Y:S01]  /*32a0*/  FADD R27, R27, R18 ;  /* 0x000000121b1b7221 */ /* 0x000fe20000000000 */
[----:B------:R-:W-:Y:S01]  /*32b0*/  @P1 FFMA.FTZ R27, R5, R44, +INF ;  /* 0x7f800000051b1423 */ /* 0x000fe2000001002c */
[----:B------:R-:W-:Y:S02]  /*32c0*/  IMAD R54, R35, 0x2, R58 ;  /* 0x0000000223367824 */ /* 0x000fe400078e023a */
[----:B------:R-:W-:Y:S01]  /*32d0*/  FFMA.FTZ R24, R57, R24, -0.24046532809734344482 ;  /* 0xbe763c8b39187423 */ /* 0x000fe20000010018 */
[C---:B------:R-:W-:Y:S01]  /*32e0*/  ISETP.GE.U32.AND P3, PT, R12.reuse, 0x7f800000, PT ;  /* 0x7f8000000c00780c */ /* 0x040fe20003f66070 */
[----:B------:R-:W1:Y:S01]  /*32f0*/  LDC.64 R18, c[0x0][0x228] ;  /* 0x00008a00ff127b82 */ /* 0x000e620000000a00 */
[----:B------:R-:W-:Y:S02]  /*3300*/  IMAD R52, R35, 0x2, R54 ;  /* 0x0000000223347824 */ /* 0x000fe400078e0236 */
[----:B------:R-:W-:Y:S01]  /*3310*/  FFMA.FTZ R24, R57, R24, 0.28857114911079406738 ;  /* 0x3e93bf9939187423 */ /* 0x000fe20000010018 */
[----:B------:R-:W-:Y:S01]  /*3320*/  FSETP.NEU.AND P1, PT, R12, RZ, PT ;  /* 0x000000ff0c00720b */ /* 0x000fe20003f2d000 */
[----:B------:R-:W-:Y:S01]  /*3330*/  IMAD R55, R2, UR5, RZ ;  /* 0x0000000502377c24 */ /* 0x000fe2000f8e02ff */
[----:B0-----:R-:W-:Y:S01]  /*3340*/  F2FP.F16.F32.PACK_AB R8, R45, R64 ;  /* 0x000000402d08723e */ /* 0x001fe200000000ff */
[----:B------:R-:W-:Y:S01]  /*3350*/  IMAD R50, R35, 0x2, R52 ;  /* 0x0000000223327824 */ /* 0x000fe200078e0234 */
[----:B------:R-:W-:Y:S01]  /*3360*/  LEA R45, R4, UR17, 0x4 ;  /* 0x00000011042d7c11 */ /* 0x000fe2000f8e20ff */
[----:B------:R-:W-:Y:S01]  /*3370*/  FFMA.FTZ R24, R57, R24, -0.36067417263984680176 ;  /* 0xbeb8aa4939187423 */ /* 0x000fe20000010018 */
[----:B------:R-:W-:Y:S01]  /*3380*/  F2FP.F16.F32.PACK_AB R11, R6, R7 ;  /* 0x00000007060b723e */ /* 0x000fe200000000ff */
[----:B------:R-:W-:Y:S01]  /*3390*/  BAR.SYNC.DEFER_BLOCKING 0x0 ;  /* 0x0000000000007b1d */ /* 0x000fe20000010000 */
[----:B------:R-:W-:Y:S01]  /*33a0*/  F2FP.F16.F32.PACK_AB R9, R41, R62 ;  /* 0x0000003e2909723e */ /* 0x000fe200000000ff */
[----:B------:R-:W-:Y:S01]  /*33b0*/  IMAD R48, R35, 0x2, R50 ;  /* 0x0000000223307824 */ /* 0x000fe200078e0232 */
[----:B------:R-:W-:Y:S01]  /*33c0*/  F2FP.F16.F32.PACK_AB R10, R13, R60 ;  /* 0x0000003c0d0a723e */ /* 0x000fe200000000ff */
[----:B------:R-:W-:Y:S01]  /*33d0*/  FFMA.FTZ R24, R57, R24, 0.48089820146560668945 ;  /* 0x3ef6384a39187423 */ /* 0x000fe20000010018 */
[----:B------:R-:W-:Y:S01]  /*33e0*/  @P3 IMAD.MOV.U32 R13, RZ, RZ, 0x7f800000 ;  /* 0x7f800000ff0d3424 */ /* 0x000fe200078e00ff */
[----:B------:R-:W-:Y:S01]  /*33f0*/  F2FP.F16.F32.PACK_AB R14, R14, R21 ;  /* 0x000000150e0e723e */ /* 0x000fe200000000ff */
[----:B------:R-:W-:-:S02]  /*3400*/  IMAD R47, R35, 0x2, R48 ;  /* 0x00000002232f7824 */ /* 0x000fc400078e0230 */
[----:B------:R-:W-:Y:S01]  /*3410*/  FFMA.FTZ R24, R57, R24, -0.72134751081466674805 ;  /* 0xbf38aa3b39187423 */ /* 0x000fe20000010018 */
[----:B------:R-:W-:Y:S01]  /*3420*/  F2FP.F16.F32.PACK_AB R15, R15, R20 ;  /* 0x000000140f0f723e */ /* 0x000fe200000000ff */
[----:B------:R-:W-:Y:S01]  /*3430*/  USHF.L.U32 UR5, UR4, 0x1, URZ ;  /* 0x0000000104057899 */ /* 0x000fe2000800063f */
[----:B------:R-:W-:Y:S02]  /*3440*/  IMAD R46, R35, 0x2, R47 ;  /* 0x00000002232e7824 */ /* 0x000fe400078e022f */
[----:B------:R-:W-:Y:S01]  /*3450*/  FMUL R26, R57, R24 ;  /* 0x00000018391a7220 */ /* 0x000fe20000400000 */
[----:B------:R-:W-:Y:S01]  /*3460*/  F2FP.F16.F32.PACK_AB R20, R38, R43 ;  /* 0x0000002b2614723e */ /* 0x000fe200000000ff */
[----:B------:R-:W-:Y:S02]  /*3470*/  IMAD R31, R35, 0x2, R46 ;  /* 0x00000002231f7824 */ /* 0x000fe400078e022e */
[----:B------:R-:W-:Y:S01]  /*3480*/  FMUL R26, R57, R26 ;  /* 0x0000001a391a7220 */ /* 0x000fe20000400000 */
[----:B------:R-:W-:Y:S01]  /*3490*/  F2FP.F16.F32.PACK_AB R21, R36, R39 ;  /* 0x000000272415723e */ /* 0x000fe200000000ff */
[----:B------:R-:W-:-:S02]  /*34a0*/  IMAD R28, R35, 0x2, R31 ;  /* 0x00000002231c7824 */ /* 0x000fc400078e021f */
[----:B------:R-:W-:Y:S01]  /*34b0*/  FFMA.FTZ R57, R57, 1.4426950216293334961, R26 ;  /* 0x3fb8aa3b39397823 */ /* 0x000fe2000001001a */
[----:B------:R-:W-:Y:S01]  /*34c0*/  F2FP.F16.F32.PACK_AB R22, R22, R37 ;  /* 0x000000251616723e */ /* 0x000fe200000000ff */
[----:B------:R-:W-:Y:S01]  /*34d0*/  IMAD R56, R35, 0x2, R28 ;  /* 0x0000000223387824 */ /* 0x000fe200078e021c */
[----:B------:R-:W0:Y:S01]  /*34e0*/  LDS.128 R4, [R45] ;  /* 0x000000002d047984 */ /* 0x000e220000000c00 */
[----:B------:R-:W-:Y:S01]  /*34f0*/  FADD R30, R30, R57 ;  /* 0x000000391e1e7221 */ /* 0x000fe20000000000 */
[----:B------:R-:W-:Y:S01]  /*3500*/  @P3 FFMA.FTZ R30, R12, R13, +INF ;  /* 0x7f8000000c1e3423 */ /* 0x000fe2000001000d */
[----:B------:R-:W-:Y:S01]  /*3510*/  F2FP.F16.F32.PACK_AB R12, R53, R66 ;  /* 0x00000042350c723e */ /* 0x000fe200000000ff */
[----:B------:R-:W-:Y:S01]  /*3520*/  BAR.SYNC.DEFER_BLOCKING 0x0 ;  /* 0x0000000000007b1d */ /* 0x000fe20000010000 */
[----:B------:R-:W-:Y:S01]  /*3530*/  F2FP.F16.F32.PACK_AB R13, R51, R68 ;  /* 0x00000044330d723e */ /* 0x000fe200000000ff */
[----:B------:R-:W-:Y:S01]  /*3540*/  IMAD R70, R35, 0x2, R56 ;  /* 0x0000000223467824 */ /* 0x000fe200078e0238 */
[----:B------:R-:W-:Y:S01]  /*3550*/  F2FP.F16.F32.PACK_AB R23, R23, R34 ;  /* 0x000000221717723e */ /* 0x000fe200000000ff */
[----:B------:R-:W-:Y:S01]  /*3560*/  IMAD.SHL.U32 R57, R55, 0x2, RZ ;  /* 0x0000000237397824 */ /* 0x000fe200078e00ff */
[----:B------:R-:W-:Y:S01]  /*3570*/  FSEL R27, R27, -INF , P2 ;  /* 0xff8000001b1b7808 */ /* 0x000fe20001000000 */
[----:B------:R-:W-:Y:S01]  /*3580*/  IMAD R32, R35, 0x2, R70 ;  /* 0x0000000223207824 */ /* 0x000fe200078e0246 */
[----:B------:R-:W-:-:S02]  /*3590*/  FSEL R30, R30, -INF , P1 ;  /* 0xff8000001e1e7808 */ /* 0x000fc40000800000 */
[----:B-1----:R-:W-:Y:S01]  /*35a0*/  IADD3 R57, P3, P4, R57, UR5, R18 ;  /* 0x0000000539397c10 */ /* 0x002fe2000fc7e012 */
[----:B------:R-:W-:Y:S01]  /*35b0*/  IMAD R29, R35, 0x2, R32 ;  /* 0x00000002231d7824 */ /* 0x000fe200078e0220 */
[----:B------:R-:W-:Y:S01]  /*35c0*/  UIMAD.WIDE UR4, UR4, 0x2, URZ ;  /* 0x00000002040478a5 */ /* 0x000fe2000f8e023f */
[----:B------:R-:W-:Y:S01]  /*35d0*/  IMAD.HI R18, R55, 0x2, RZ ;  /* 0x0000000237127827 */ /* 0x000fe200078e02ff */
[----:B------:R-:W-:-:S03]  /*35e0*/  LEA R36, P6, R58, R57, 0x1 ;  /* 0x000000393a247211 */ /* 0x000fc600078c08ff */
[C---:B------:R-:W-:Y:S01]  /*35f0*/  IMAD R24, R35.reuse, 0x2, R29 ;  /* 0x0000000223187824 */ /* 0x040fe200078e021d */
[----:B------:R-:W-:Y:S01]  /*3600*/  IADD3.X R61, R18, UR5, R19, P3, P4 ;  /* 0x00000005123d7c10 */ /* 0x000fe20009fe8413 */
[----:B------:R-:W-:Y:S01]  /*3610*/  ULDC UR4, c[0x0][0x27c] ;  /* 0x00009f0000047ab9 */ /* 0x000fe20000000800 */
[-C--:B------:R-:W-:Y:S01]  /*3620*/  LEA R68, P3, R74, R57.reuse, 0x1 ;  /* 0x000000394a447211 */ /* 0x080fe200078608ff */
[C---:B------:R-:W-:Y:S01]  /*3630*/  IMAD R25, R35.reuse, 0x2, R24 ;  /* 0x0000000223197824 */ /* 0x040fe200078e0218 */
[----:B------:R-:W-:Y:S01]  /*3640*/  LEA R38, P4, R42, R57, 0x1 ;  /* 0x000000392a267211 */ /* 0x000fe200078808ff */
[----:B------:R-:W-:Y:S01]  /*3650*/  UIMAD UR4, UR16, UR4, URZ ;  /* 0x00000004100472a4 */ /* 0x000fe2000f8e023f */
[----:B------:R-:W-:Y:S01]  /*3660*/  LEA.HI.X.SX32 R69, R74, R61, 0x1, P3 ;  /* 0x0000003d4a457211 */ /* 0x000fe200018f0eff */
[----:B------:R-:W-:Y:S01]  /*3670*/  STSM.16.M88.4 [R49], R8 ;  /* 0x0000000831007844 */ /* 0x000fe20000000200 */
[C---:B------:R-:W-:Y:S01]  /*3680*/  IMAD R26, R35.reuse, 0x2, R25 ;  /* 0x00000002231a7824 */ /* 0x040fe200078e0219 */
[----:B------:R-:W-:Y:S03]  /*3690*/  BAR.SYNC.DEFER_BLOCKING 0x0 ;  /* 0x0000000000007b1d */ /* 0x000fe60000010000 */
[C---:B------:R-:W-:Y:S01]  /*36a0*/  IMAD R40, R35.reuse, 0x2, R26 ;  /* 0x0000000223287824 */ /* 0x040fe200078e021a */
[-C--:B------:R-:W-:Y:S01]  /*36b0*/  LEA R18, P5, R54, R57.reuse, 0x1 ;  /* 0x0000003936127211 */ /* 0x080fe200078a08ff */
[----:B------:R-:W-:Y:S01]  /*36c0*/  USHF.L.U32 UR6, UR4, 0x2, URZ ;  /* 0x0000000204067899 */ /* 0x000fe2000800063f */
[----:B------:R-:W-:Y:S01]  /*36d0*/  LEA R34, P3, R52, R57, 0x1 ;  /* 0x0000003934227211 */ /* 0x000fe200078608ff */
[C---:B------:R-:W-:Y:S01]  /*36e0*/  IMAD R33, R35.reuse, 0x2, R40 ;  /* 0x0000000223217824 */ /* 0x040fe200078e0228 */
[----:B------:R-:W-:Y:S01]  /*36f0*/  LEA.HI.X.SX32 R39, R42, R61, 0x1, P4 ;  /* 0x0000003d2a277211 */ /* 0x000fe200020f0eff */
[----:B------:R-:W-:Y:S01]  /*3700*/  UIMAD.WIDE UR4, UR4, 0x4, URZ ;  /* 0x00000004040478a5 */ /* 0x000fe2000f8e023f */
[----:B------:R-:W-:Y:S01]  /*3710*/  LEA R42, P4, R50, R57, 0x1 ;  /* 0x00000039322a7211 */ /* 0x000fe200078808ff */
[----:B------:R-:W-:Y:S01]  /*3720*/  IMAD R44, R35, 0x2, R33 ;  /* 0x00000002232c7824 */ /* 0x000fe200078e0221 */
[----:B------:R-:W-:-:S02]  /*3730*/  LEA.HI.X.SX32 R37, R58, R61, 0x1, P6 ;  /* 0x0000003d3a257211 */ /* 0x000fc400030f0eff */
[----:B------:R-:W-:Y:S01]  /*3740*/  LEA.HI.X.SX32 R19, R54, R61, 0x1, P5 ;  /* 0x0000003d36137211 */ /* 0x000fe200028f0eff */
[----:B------:R-:W-:Y:S01]  /*3750*/  IMAD R41, R35, 0x2, R44 ;  /* 0x0000000223297824 */ /* 0x000fe200078e022c */
[----:B------:R-:W-:Y:S02]  /*3760*/  LEA R54, P5, R47, R57, 0x1 ;  /* 0x000000392f367211 */ /* 0x000fe400078a08ff */
[-C--:B------:R-:W-:Y:S01]  /*3770*/  LEA.HI.X.SX32 R43, R50, R61.reuse, 0x1, P4 ;  /* 0x0000003d322b7211 */ /* 0x080fe200020f0eff */
[----:B------:R-:W-:Y:S01]  /*3780*/  IMAD R64, R35, 0x2, R41 ;  /* 0x0000000223407824 */ /* 0x000fe200078e0229 */
[----:B------:R-:W-:Y:S02]  /*3790*/  LEA.HI.X.SX32 R55, R47, R61, 0x1, P5 ;  /* 0x0000003d2f377211 */ /* 0x000fe400028f0eff */
[C---:B------:R-:W-:Y:S01]  /*37a0*/  LEA R50, P5, R56.reuse, R57, 0x1 ;  /* 0x0000003938327211 */ /* 0x040fe200078a08ff */
[C---:B------:R-:W-:Y:S01]  /*37b0*/  IMAD R62, R35.reuse, 0x2, R64 ;  /* 0x00000002233e7824 */ /* 0x040fe200078e0240 */
[----:B------:R-:W1:Y:S03]  /*37c0*/  LDS.128 R8, [R45] ;  /* 0x000000002d087984 */ /* 0x000e660000000c00 */
[C---:B------:R-:W-:Y:S01]  /*37d0*/  IMAD R60, R35.reuse, 0x2, R62 ;  /* 0x00000002233c7824 */ /* 0x040fe200078e023e */
[----:B------:R-:W-:Y:S01]  /*37e0*/  LEA.HI.X.SX32 R51, R56, R61, 0x1, P5 ;  /* 0x0000003d38337211 */ /* 0x000fe200028f0eff */
[----:B------:R-:W-:Y:S02]  /*37f0*/  BAR.SYNC.DEFER_BLOCKING 0x0 ;  /* 0x0000000000007b1d */ /* 0x000fe40000010000 */
[----:B------:R-:W-:-:S04]  /*3800*/  IMAD R66, R35, 0x2, R60 ;  /* 0x0000000223427824 */ /* 0x000fc800078e023c */
[----:B------:R-:W-:-:S04]  /*3810*/  IMAD R72, R35, 0x2, R66 ;  /* 0x0000000223487824 */ /* 0x000fc800078e0242 */
[----:B------:R-:W-:-:S04]  /*3820*/  IMAD R78, R35, 0x2, R72 ;  /* 0x00000002234e7824 */ /* 0x000fc800078e0248 */
[----:B------:R-:W-:-:S04]  /*3830*/  IMAD R80, R35, 0x2, R78 ;  /* 0x0000000223507824 */ /* 0x000fc800078e024e */
[----:B------:R-:W-:-:S04]  /*3840*/  IMAD R94, R35, 0x2, R80 ;  /* 0x00000002235e7824 */ /* 0x000fc800078e0250 */
[C---:B------:R-:W-:Y:S01]  /*3850*/  IMAD R96, R35.reuse, 0x2, R94 ;  /* 0x0000000223607824 */ /* 0x040fe200078e025e */
[----:B------:R-:W-:Y:S03]  /*3860*/  STSM.16.M88.4 [R49], R12 ;  /* 0x0000000c31007844 */ /* 0x000fe60000000200 */
[----:B------:R-:W-:Y:S01]  /*3870*/  IMAD R98, R35, 0x2, R96 ;  /* 0x0000000223627824 */ /* 0x000fe200078e0260 */
[----:B------:R-:W-:Y:S01]  /*3880*/  LEA.HI.X.SX32 R35, R52, R61, 0x1, P3 ;  /* 0x0000003d34237211 */ /* 0x000fe200018f0eff */
[----:B------:R-:W-:Y:S01]  /*3890*/  BAR.SYNC.DEFER_BLOCKING 0x0 ;  /* 0x0000000000007b1d */ /* 0x000fe20000010000 */
[----:B------:R-:W-:-:S04]  /*38a0*/  LEA R52, P3, R46, R57, 0x1 ;  /* 0x000000392e347211 */ /* 0x000fc800078608ff */
[----:B------:R-:W-:Y:S02]  /*38b0*/  LEA.HI.X.SX32 R53, R46, R61, 0x1, P3 ;  /* 0x0000003d2e357211 */ /* 0x000fe400018f0eff */
[----:B------:R-:W-:-:S04]  /*38c0*/  LEA R46, P3, R70, R57, 0x1 ;  /* 0x00000039462e7211 */ /* 0x000fc800078608ff */
[----:B------:R-:W-:Y:S02]  /*38d0*/  LEA.HI.X.SX32 R47, R70, R61, 0x1, P3 ;  /* 0x0000003d462f7211 */ /* 0x000fe400018f0eff */
[----:B------:R-:W-:-:S04]  /*38e0*/  LEA R70, P3, R25, R57, 0x1 ;  /* 0x0000003919467211 */ /* 0x000fc800078608ff */
[----:B------:R-:W-:Y:S01]  /*38f0*/  LEA.HI.X.SX32 R71, R25, R61, 0x1, P3 ;  /* 0x0000003d19477211 */ /* 0x000fe200018f0eff */
[----:B------:R-:W2:Y:S01]  /*3900*/  LDS.128 R12, [R45] ;  /* 0x000000002d0c7984 */ /* 0x000ea20000000c00 */
[----:B------:R-:W-:Y:S06]  /*3910*/  BAR.SYNC.DEFER_BLOCKING 0x0 ;  /* 0x0000000000007b1d */ /* 0x000fec0000010000 */
[----:B------:R3:W-:Y:S02]  /*3920*/  STSM.16.M88.4 [R49], R20 ;  /* 0x0000001431007844 */ /* 0x0007e40000000200 */
[----:B------:R-:W-:Y:S01]  /*3930*/  BAR.SYNC.DEFER_BLOCKING 0x0 ;  /* 0x0000000000007b1d */ /* 0x000fe20000010000 */
[----:B---3--:R-:W-:-:S02]  /*3940*/  LEA R22, P4, R31, R57, 0x1 ;  /* 0x000000391f167211 */ /* 0x008fc400078808ff */
[----:B------:R-:W-:Y:S02]  /*3950*/  LEA R20, P6, R48, R57, 0x1 ;  /* 0x0000003930147211 */ /* 0x000fe400078c08ff */
[----:B------:R-:W-:Y:S02]  /*3960*/  LEA.HI.X.SX32 R23, R31, R61, 0x1, P4 ;  /* 0x0000003d1f177211 */ /* 0x000fe400020f0eff */
[----:B------:R-:W-:Y:S02]  /*3970*/  LEA R58, P4, R32, R57, 0x1 ;  /* 0x00000039203a7211 */ /* 0x000fe400078808ff */
[-C--:B------:R-:W-:Y:S02]  /*3980*/  LEA.HI.X.SX32 R21, R48, R61.reuse, 0x1, P6 ;  /* 0x0000003d30157211 */ /* 0x080fe400030f0eff */
[----:B------:R-:W-:Y:S01]  /*3990*/  LEA.HI.X.SX32 R59, R32, R61, 0x1, P4 ;  /* 0x0000003d203b7211 */ /* 0x000fe200020f0eff */
[----:B0-----:R0:W-:Y:S01]  /*39a0*/  STG.E.U16 desc[UR28][R68.64], R4 ;  /* 0x0000000444007986 */ /* 0x0011e2000c10151c */
[----:B------:R-:W-:-:S02]  /*39b0*/  LEA R74, P4, R26, R57, 0x1 ;  /* 0x000000391a4a7211 */ /* 0x000fc400078808ff */
[-C--:B------:R-:W-:Y:S01]  /*39c0*/  LEA R32, P3, R44, R57.reuse, 0x1 ;  /* 0x000000392c207211 */ /* 0x080fe200078608ff */
[----:B------:R1:W-:Y:S01]  /*39d0*/  STG.E.U16 desc[UR28][R38.64], R5 ;  /* 0x0000000526007986 */ /* 0x0003e2000c10151c */
[----:B------:R-:W-:Y:S02]  /*39e0*/  LEA R48, P6, R28, R57, 0x1 ;  /* 0x000000391c307211 */ /* 0x000fe400078c08ff */
[----:B------:R-:W-:Y:S01]  /*39f0*/  LEA.HI.X.SX32 R75, R26, R61, 0x1, P4 ;  /* 0x0000003d1a4b7211 */ /* 0x000fe200020f0eff */
[----:B------:R3:W-:Y:S01]  /*3a00*/  STG.E.U16 desc[UR28][R36.64], R6 ;  /* 0x0000000624007986 */ /* 0x0007e2000c10151c */
[----:B------:R-:W-:Y:S02]  /*3a10*/  PRMT R26, R5, 0x7632, R26 ;  /* 0x00007632051a7816 */ /* 0x000fe4000000001a */
[----:B------:R-:W-:Y:S01]  /*3a20*/  PRMT R31, R6, 0x7632, R31 ;  /* 0x00007632061f7816 */ /* 0x000fe2000000001f */
[----:B------:R-:W4:Y:S01]  /*3a30*/  LDS.128 R36, [R45] ;  /* 0x000000002d247984 */ /* 0x000f220000000c00 */
[----:B0-----:R-:W-:-:S02]  /*3a40*/  LEA R68, P5, R24, R57, 0x1 ;  /* 0x0000003918447211 */ /* 0x001fc400078a08ff */
[----:B------:R-:W-:Y:S01]  /*3a50*/  PRMT R4, R4, 0x7632, R4 ;  /* 0x0000763204047816 */ /* 0x000fe20000000004 */
[----:B------:R-:W-:Y:S01]  /*3a60*/  STG.E.U16 desc[UR28][R18.64], R7 ;  /* 0x0000000712007986 */ /* 0x000fe2000c10151c */
[----:B------:R-:W-:Y:S02]  /*3a70*/  LEA.HI.X.SX32 R69, R24, R61, 0x1, P5 ;  /* 0x0000003d18457211 */ /* 0x000fe400028f0eff */
[C---:B------:R-:W-:Y:S01]  /*3a80*/  LEA R24, P5, R33.reuse, R57, 0x1 ;  /* 0x0000003921187211 */ /* 0x040fe200078a08ff */
[----:B------:R0:W-:Y:S01]  /*3a90*/  STG.E.U16 desc[UR28][R34.64], R4 ;  /* 0x0000000422007986 */ /* 0x0001e2000c10151c */
[-C--:B------:R-:W-:Y:S02]  /*3aa0*/  LEA.HI.X.SX32 R49, R28, R61.reuse, 0x1, P6 ;  /* 0x0000003d1c317211 */ /* 0x080fe400030f0eff */
[-C--:B------:R-:W-:Y:S01]  /*3ab0*/  LEA.HI.X.SX32 R25, R33, R61.reuse, 0x1, P5 ;  /* 0x0000003d21197211 */ /* 0x080fe200028f0eff */
[----:B------:R-:W-:Y:S01]  /*3ac0*/  STG.E.U16 desc[UR28][R42.64], R26 ;  /* 0x0000001a2a007986 */ /* 0x000fe2000c10151c */
[----:B------:R-:W-:-:S02]  /*3ad0*/  LEA.HI.X.SX32 R33, R44, R61, 0x1, P3 ;  /* 0x0000003d2c217211 */ /* 0x000fc400018f0eff */
[----:B------:R-:W-:Y:S01]  /*3ae0*/  PRMT R44, R7, 0x7632, R44 ;  /* 0x00007632072c7816 */ /* 0x000fe2000000002c */
[----:B------:R-:W-:Y:S01]  /*3af0*/  STG.E.U16 desc[UR28][R20.64], R31 ;  /* 0x0000001f14007986 */ /* 0x000fe2000c10151c */
[----:B------:R-:W-:Y:S02]  /*3b00*/  LEA R28, P6, R29, R57, 0x1 ;  /* 0x000000391d1c7211 */ /* 0x000fe400078c08ff */
[----:B-1----:R-:W-:Y:S01]  /*3b10*/  PRMT R5, R9, 0x7632, R5 ;  /* 0x0000763209057816 */ /* 0x002fe20000000005 */
[----:B------:R-:W-:Y:S01]  /*3b20*/  STG.E.U16 desc[UR28][R54.64], R44 ;  /* 0x0000002c36007986 */ /* 0x000fe2000c10151c */
[----:B------:R-:W-:Y:S02]  /*3b30*/  LEA.HI.X.SX32 R29, R29, R61, 0x1, P6 ;  /* 0x0000003d1d1d7211 */ /* 0x000fe400030f0eff */
[----:B------:R-:W-:Y:S01]  /*3b40*/  LEA R76, P6, R40, R57, 0x1 ;  /* 0x00000039284c7211 */ /* 0x000fe200078c08ff */
[----:B------:R-:W-:Y:S01]  /*3b50*/  STG.E.U16 desc[UR28][R52.64], R8 ;  /* 0x0000000834007986 */ /* 0x000fe2000c10151c */
[----:B---3--:R-:W-:-:S02]  /*3b60*/  PRMT R6, R10, 0x7632, R6 ;  /* 0x000076320a067816 */ /* 0x008fc40000000006 */
[----:B------:R-:W-:Y:S01]  /*3b70*/  LEA R82, P4, R41, R57, 0x1 ;  /* 0x0000003929527211 */ /* 0x000fe200078808ff */
[----:B------:R1:W-:Y:S01]  /*3b80*/  STG.E.U16 desc[UR28][R22.64], R9 ;  /* 0x0000000916007986 */ /* 0x0003e2000c10151c */
[----:B------:R-:W-:Y:S02]  /*3b90*/  LEA.HI.X.SX32 R77, R40, R61, 0x1, P6 ;  /* 0x0000003d284d7211 */ /* 0x000fe400030f0eff */
[----:B0-----:R-:W-:Y:S01]  /*3ba0*/  PRMT R34, R11, 0x7632, R34 ;  /* 0x000076320b227816 */ /* 0x001fe20000000022 */
[----:B------:R-:W-:Y:S01]  /*3bb0*/  STG.E.U16 desc[UR28][R48.64], R10 ;  /* 0x0000000a30007986 */ /* 0x000fe2000c10151c */
[-C--:B------:R-:W-:Y:S02]  /*3bc0*/  LEA R40, P6, R64, R57.reuse, 0x1 ;  /* 0x0000003940287211 */ /* 0x080fe400078c08ff */
[-C--:B------:R-:W-:Y:S01]  /*3bd0*/  LEA R84, P5, R62, R57.reuse, 0x1 ;  /* 0x000000393e547211 */ /* 0x080fe200078a08ff */
[----:B------:R-:W-:Y:S01]  /*3be0*/  STG.E.U16 desc[UR28][R50.64], R11 ;  /* 0x0000000b32007986 */ /* 0x000fe2000c10151c */
[----:B------:R-:W-:-:S02]  /*3bf0*/  LEA R86, P3, R60, R57, 0x1 ;  /* 0x000000393c567211 */ /* 0x000fc400078608ff */
[----:B------:R-:W-:Y:S02]  /*3c00*/  LEA.HI.X.SX32 R83, R41, R61, 0x1, P4 ;  /* 0x0000003d29537211 */ /* 0x000fe400020f0eff */
[----:B-1----:R-:W-:Y:S02]  /*3c10*/  PRMT R23, R8, 0x7632, R23 ;  /* 0x0000763208177816 */ /* 0x002fe40000000017 */
[----:B------:R-:W-:Y:S01]  /*3c20*/  LEA R88, P4, R66, R57, 0x1 ;  /* 0x0000003942587211 */ /* 0x000fe200078808ff */
[----:B------:R-:W0:Y:S01]  /*3c30*/  LDC.64 R8, c[0x0][0x230] ;  /* 0x00008c00ff087b82 */ /* 0x000e220000000a00 */
[----:B------:R-:W-:Y:S01]  /*3c40*/  LEA.HI.X.SX32 R41, R64, R61, 0x1, P6 ;  /* 0x0000003d40297211 */ /* 0x000fe200030f0eff */
[----:B------:R-:W-:Y:S01]  /*3c50*/  STG.E.U16 desc[UR28][R46.64], R23 ;  /* 0x000000172e007986 */ /* 0x000fe2000c10151c */
[----:B--2---:R-:W-:Y:S02]  /*3c60*/  PRMT R4, R12, 0x7632, R4 ;  /* 0x000076320c047816 */ /* 0x004fe40000000004 */
[----:B------:R-:W-:Y:S01]  /*3c70*/  LEA R64, P6, R72, R57, 0x1 ;  /* 0x0000003948407211 */ /* 0x000fe200078c08ff */
[----:B------:R1:W-:Y:S01]  /*3c80*/  STG.E.U16 desc[UR28][R58.64], R5 ;  /* 0x000000053a007986 */ /* 0x0003e2000c10151c */
[----:B------:R-:W-:-:S02]  /*3c90*/  LEA.HI.X.SX32 R85, R62, R61, 0x1, P5 ;  /* 0x0000003d3e557211 */ /* 0x000fc400028f0eff */
[----:B------:R-:W-:Y:S01]  /*3ca0*/  PRMT R7, R13, 0x7632, R7 ;  /* 0x000076320d077816 */ /* 0x000fe20000000007 */
[----:B------:R2:W-:Y:S01]  /*3cb0*/  STG.E.U16 desc[UR28][R28.64], R6 ;  /* 0x000000061c007986 */ /* 0x0005e2000c10151c */
[----:B------:R-:W-:Y:S02]  /*3cc0*/  LEA R62, P5, R78, R57, 0x1 ;  /* 0x000000394e3e7211 */ /* 0x000fe400078a08ff */
[----:B------:R-:W-:Y:S01]  /*3cd0*/  PRMT R20, R14, 0x7632, R20 ;  /* 0x000076320e147816 */ /* 0x000fe20000000014 */
[----:B------:R-:W-:Y:S01]  /*3ce0*/  STG.E.U16 desc[UR28][R68.64], R34 ;  /* 0x0000002244007986 */ /* 0x000fe2000c10151c */
[----:B------:R-:W-:Y:S02]  /*3cf0*/  LEA.HI.X.SX32 R87, R60, R61, 0x1, P3 ;  /* 0x0000003d3c577211 */ /* 0x000fe400018f0eff */
[----:B------:R-:W-:Y:S01]  /*3d00*/  PRMT R42, R15, 0x7632, R42 ;  /* 0x000076320f2a7816 */ /* 0x000fe2000000002a */
[----:B------:R-:W-:Y:S01]  /*3d10*/  STG.E.U16 desc[UR28][R70.64], R12 ;  /* 0x0000000c46007986 */ /* 0x000fe2000c10151c */
[----:B------:R-:W-:Y:S01]  /*3d20*/  LEA R90, P3, R80, R57, 0x1 ;  /* 0x00000039505a7211 */ /* 0x000fe200078608ff */
[----:B-1----:R-:W-:Y:S01]  /*3d30*/  FFMA R5, R30, 0.69314718246459960938, R3 ;  /* 0x3f3172181e057823 */ /* 0x002fe20000000003 */
[----:B------:R-:W-:Y:S01]  /*3d40*/  LEA.HI.X.SX32 R89, R66, R61, 0x1, P4 ;  /* 0x0000003d42597211 */ /* 0x000fe200020f0eff */
[----:B------:R-:W-:Y:S01]  /*3d50*/  STG.E.U16 desc[UR28][R74.64], R13 ;  /* 0x0000000d4a007986 */ /* 0x000fe2000c10151c */
[----:B------:R-:W-:Y:S01]  /*3d60*/  LEA R92, P4, R94, R57, 0x1 ;  /* 0x000000395e5c7211 */ /* 0x000fe200078808ff */
[----:B------:R-:W-:Y:S01]  /*3d70*/  IMAD.SHL.U32 R3, R2, 0x4, RZ ;  /* 0x0000000402037824 */ /* 0x000fe200078e00ff */
[----:B------:R-:W-:Y:S01]  /*3d80*/  LEA.HI.X.SX32 R65, R72, R61, 0x1, P6 ;  /* 0x0000003d48417211 */ /* 0x000fe200030f0eff */
[----:B------:R-:W-:Y:S01]  /*3d90*/  STG.E.U16 desc[UR28][R76.64], R14 ;  /* 0x0000000e4c007986 */ /* 0x000fe2000c10151c */
[----:B------:R-:W-:-:S02]  /*3da0*/  LEA R66, P6, R96, R57, 0x1 ;  /* 0x0000003960427211 */ /* 0x000fc400078c08ff */
[----:B------:R-:W-:Y:S01]  /*3db0*/  LEA.HI.X.SX32 R63, R78, R61, 0x1, P5 ;  /* 0x0000003d4e3f7211 */ /* 0x000fe200028f0eff */
[----:B------:R-:W-:Y:S01]  /*3dc0*/  STG.E.U16 desc[UR28][R24.64], R15 ;  /* 0x0000000f18007986 */ /* 0x000fe2000c10151c */
[----:B------:R-:W-:Y:S02]  /*3dd0*/  LEA R56, P5, R98, R57, 0x1 ;  /* 0x0000003962387211 */ /* 0x000fe400078a08ff */
[-C--:B------:R-:W-:Y:S01]  /*3de0*/  LEA.HI.X.SX32 R91, R80, R61.reuse, 0x1, P3 ;  /* 0x0000003d505b7211 */ /* 0x080fe200018f0eff */
[----:B------:R1:W-:Y:S01]  /*3df0*/  STG.E.U16 desc[UR28][R32.64], R4 ;  /* 0x0000000420007986 */ /* 0x0003e2000c10151c */
[----:B----4-:R-:W-:Y:S02]  /*3e00*/  PRMT R45, R36, 0x7632, R45 ;  /* 0x00007632242d7816 */ /* 0x010fe4000000002d */
[----:B------:R-:W-:Y:S01]  /*3e10*/  LEA.HI.X.SX32 R93, R94, R61, 0x1, P4 ;  /* 0x0000003d5e5d7211 */ /* 0x000fe200020f0eff */
[----:B------:R3:W-:Y:S01]  /*3e20*/  STG.E.U16 desc[UR28][R82.64], R7 ;  /* 0x0000000752007986 */ /* 0x0007e2000c10151c */
[----:B------:R-:W-:-:S02]  /*3e30*/  PRMT R46, R37, 0x7632, R46 ;  /* 0x00007632252e7816 */ /* 0x000fc4000000002e */
[-C--:B------:R-:W-:Y:S01]  /*3e40*/  LEA.HI.X.SX32 R67, R96, R61.reuse, 0x1, P6 ;  /* 0x0000003d60437211 */ /* 0x080fe200030f0eff */
[----:B------:R3:W-:Y:S01]  /*3e50*/  STG.E.U16 desc[UR28][R40.64], R20 ;  /* 0x0000001428007986 */ /* 0x0007e2000c10151c */
[----:B------:R-:W-:Y:S02]  /*3e60*/  LEA.HI.X.SX32 R57, R98, R61, 0x1, P5 ;  /* 0x0000003d62397211 */ /* 0x000fe400028f0eff */
[----:B--2---:R-:W-:Y:S01]  /*3e70*/  PRMT R28, R39, 0x7632, R28 ;  /* 0x00007632271c7816 */ /* 0x004fe2000000001c */
[----:B------:R3:W-:Y:S01]  /*3e80*/  STG.E.U16 desc[UR28][R84.64], R42 ;  /* 0x0000002a54007986 */ /* 0x0007e2000c10151c */
[----:B-1----:R-:W-:Y:S01]  /*3e90*/  PRMT R33, R38, 0x7632, R33 ;  /* 0x0000763226217816 */ /* 0x002fe20000000021 */
[----:B------:R-:W-:Y:S01]  /*3ea0*/  FFMA R4, R27, 0.69314718246459960938, R16 ;  /* 0x3f3172181b047823 */ /* 0x000fe20000000010 */
[----:B------:R-:W-:Y:S01]  /*3eb0*/  LOP3.LUT R6, R0, 0x3f8, RZ, 0xc0, !PT ;  /* 0x000003f800067812 */ /* 0x000fe200078ec0ff */
[----:B------:R3:W-:Y:S01]  /*3ec0*/  STG.E.U16 desc[UR28][R86.64], R36 ;  /* 0x0000002456007986 */ /* 0x0007e2000c10151c */
[----:B------:R-:W-:Y:S01]  /*3ed0*/  IMAD.HI R0, R2, 0x4, RZ ;  /* 0x0000000402007827 */ /* 0x000fe200078e02ff */
[----:B0-----:R-:W-:-:S02]  /*3ee0*/  IADD3 R2, P1, P2, R3, UR6, R8 ;  /* 0x0000000603027c10 */ /* 0x001fc4000fa3e008 */
[----:B------:R3:W-:Y:S02]  /*3ef0*/  STG.E.U16 desc[UR28][R88.64], R37 ;  /* 0x0000002558007986 */ /* 0x0007e4000c10151c */
[----:B------:R-:W-:Y:S02]  /*3f00*/  IADD3.X R3, R0, UR5, R9, P1, P2 ;  /* 0x0000000500037c10 */ /* 0x000fe40008fe4409 */
[----:B------:R3:W-:Y:S04]  /*3f10*/  STG.E.U16 desc[UR28][R64.64], R38 ;  /* 0x0000002640007986 */ /* 0x0007e8000c10151c */
[----:B------:R3:W-:Y:S04]  /*3f20*/  STG.E.U16 desc[UR28][R62.64], R39 ;  /* 0x000000273e007986 */ /* 0x0007e8000c10151c */
[----:B------:R3:W-:Y:S04]  /*3f30*/  STG.E.U16 desc[UR28][R90.64], R45 ;  /* 0x0000002d5a007986 */ /* 0x0007e8000c10151c */
[----:B------:R3:W-:Y:S04]  /*3f40*/  STG.E.U16 desc[UR28][R92.64], R46 ;  /* 0x0000002e5c007986 */ /* 0x0007e8000c10151c */
[----:B------:R3:W-:Y:S04]  /*3f50*/  STG.E.U16 desc[UR28][R66.64], R33 ;  /* 0x0000002142007986 */ /* 0x0007e8000c10151c */
[----:B------:R3:W-:Y:S01]  /*3f60*/  STG.E.U16 desc[UR28][R56.64], R28 ;  /* 0x0000001c38007986 */ /* 0x0007e2000c10151c */
[----:B------:R-:W-:Y:S06]  /*3f70*/  BAR.SYNC.DEFER_BLOCKING 0x0 ;  /* 0x0000000000007b1d */ /* 0x000fec0000010000 */
[----:B------:R3:W-:Y:S02]  /*3f80*/  STS.64 [R6+UR17], R4 ;  /* 0x0000000406007988 */ /* 0x0007e40008000a11 */
[----:B------:R-:W-:Y:S06]  /*3f90*/  BAR.SYNC.DEFER_BLOCKING 0x0 ;  /* 0x0000000000007b1d */ /* 0x000fec0000010000 */
[----:B------:R-:W-:Y:S05]  /*3fa0*/  @P0 EXIT ;  /* 0x000000000000094d */ /* 0x000fea0003800000 */
[----:B------:R-:W0:Y:S04]  /*3fb0*/  LDS R17, [R17] ;  /* 0x0000000011117984 */ /* 0x000e280000000800 */
[----:B0-----:R-:W-:Y:S01]  /*3fc0*/  STG.E desc[UR28][R2.64], R17 ;  /* 0x0000001102007986 */ /* 0x001fe2000c10191c */
[----:B------:R-:W-:Y:S05]  /*3fd0*/  EXIT ;  /* 0x000000000000794d */ /* 0x000fea0003800000 */
.L_x_2:
[----:B------:R-:W-:-:S00]  /*3fe0*/  BRA `(.L_x_2) ;  /* 0xfffffffc00fc7947 */ /* 0x000fc0000383ffff */
[----:B------:R-:W-:-:S00]  /*3ff0*/  NOP ;  /* 0x0000000000007918 */ /* 0x000fc00000000000 */
        /* <DEDUP_REMOVED lines=8> */
.L_x_3:


//--------------------- .nv.global.init           --------------------------
	.section	.nv.global.init,"aw",@progbits
.nv.global.init:
	.type		_$_str,@object
	.size		_$_str,(.L_0 - _$_str)
_$_str:
        /*0000*/ 	.byte	0x5f, 0x5f, 0x43, 0x55, 0x44, 0x41, 0x5f, 0x46, 0x54, 0x5a, 0x00
.L_0:


//--------------------- .nv.shared.attn_fwd       --------------------------
	.section	.nv.shared.attn_fwd,"aw",@nobits
	.sectionflags	@""
	.align	16
	.zero		1024


//--------------------- .nv.shared.reserved.0     --------------------------
	.section	.nv.shared.reserved.0,"aw",@nobits
	.weak		__nv_reservedSMEM_offset_0_alias
	.size		__nv_reservedSMEM_offset_0_alias, 0, 0
	.other		__nv_reservedSMEM_offset_0_alias,@"STO_CUDA_RESERVED_SHARED STV_DEFAULT"
__nv_reservedSMEM_offset_0_alias:
	.zero		0


//--------------------- .nv.constant0.attn_fwd    --------------------------
	.section	.nv.constant0.attn_fwd,"a",@progbits
	.sectionflags	@""
	.align	4
.nv.constant0.attn_fwd:
	.zero		664


//--------------------- SYMBOLS --------------------------

	.type		.nv.reservedSmem.offset0,@object
	.size		.nv.reservedSmem.offset0,0x4
